	.target	sm_90a

	.elftype	@"ET_EXEC"


//--------------------- .note.nv.tkinfo           --------------------------
	.section	.note.nv.tkinfo,"",@"SHT_NOTE"
	.sectionflags	@"SHF_NOTE_NV_TKINFO"
	.tkinfo
        /*0018*/ 	.word	0x00000002
        /*0030*/ 	.string	""
        /*0030*/ 	.string	"ptxas"
        /*0030*/ 	.string	"Cuda compilation tools, release 13.0, V13.0.88"
        /*0030*/ 	.string	"Build cuda_13.0.r13.0/compiler.36424714_0"
        /*0030*/ 	.string	"-arch sm_90a -m 64 "



//--------------------- .note.nv.cuinfo           --------------------------
	.section	.note.nv.cuinfo,"",@"SHT_NOTE"
	.sectionflags	@"SHF_NOTE_NV_CUINFO"
        /*0018*/ 	.short	0x0002
        /*001a*/ 	.short	0x005a
        /*001c*/ 	.short	0x0082
	.zero		2


//--------------------- .nv.info                  --------------------------
	.section	.nv.info,"",@"SHT_CUDA_INFO"
	.align	4


	//----- nvinfo : EIATTR_REGCOUNT
	.align		4
        /*0000*/ 	.byte	0x04, 0x2f
        /*0002*/ 	.short	(.L_15 - .L_14)
	.align		4
.L_14:
        /*0004*/ 	.word	index@(_ZN7cutlass13device_kernelINS_4gemm6kernel13GemmUniversalIN4cute5tupleIJiiiiEEENS1_10collective13CollectiveMmaINS1_34MainloopSm90TmaGmmaWarpSpecializedILi5ENS5_IJNS4_1CILi2EEENSA_ILi1EEESC_EEENS1_32KernelTmaWarpSpecializedPingpongEEENS5_IJNSA_ILi64EEESG_NSA_ILi128EEEEEENS_10bfloat16_tENS5_IJlSC_lEEESJ_SK_NS4_8TiledMMAINS4_8MMA_AtomIJNS4_4SM904GMMA27MMA_64x64x16_F32BF16BF16_SSILNSO_5MajorE0ELSQ_0ELNSO_7ScaleInE1ELSR_1EEEEEENS4_6LayoutINS5_IJSC_SC_SC_EEENS5_IJNSA_ILi0EEESW_SW_EEEEENS5_IJNS4_10UnderscoreESZ_SZ_EEEEENS4_13SM90_TMA_LOADENS4_14ComposedLayoutINS4_7SwizzleILi3ELi4ELi3EEENS4_18smem_ptr_flag_bitsILi16EEENSU_INS5_IJNSA_ILi8EEESG_EEENS5_IJSG_SC_EEEEEEEvNS4_8identityENS4_23SM90_TMA_LOAD_MULTICASTES1C_vS1D_EENS_8epilogue10collective6detail29Sm90TmaWarpSpecializedAdapterINS1H_15DefaultEpilogueISJ_SK_SK_NS1G_6thread17LinearCombinationISJ_Li1EffLNS1L_9ScaleType4KindE0ELNS_15FloatRoundStyleE2ESJ_EENS1_15EpilogueDefaultEEEEEvvEEEEvNT_6ParamsE)
        /*0008*/ 	.word	0x000000a8


	//----- nvinfo : EIATTR_FRAME_SIZE
	.align		4
.L_15:
        /*000c*/ 	.byte	0x04, 0x11
        /*000e*/ 	.short	(.L_17 - .L_16)
	.align		4
.L_16:
        /*0010*/ 	.word	index@(_ZN7cutlass13device_kernelINS_4gemm6kernel13GemmUniversalIN4cute5tupleIJiiiiEEENS1_10collective13CollectiveMmaINS1_34MainloopSm90TmaGmmaWarpSpecializedILi5ENS5_IJNS4_1CILi2EEENSA_ILi1EEESC_EEENS1_32KernelTmaWarpSpecializedPingpongEEENS5_IJNSA_ILi64EEESG_NSA_ILi128EEEEEENS_10bfloat16_tENS5_IJlSC_lEEESJ_SK_NS4_8TiledMMAINS4_8MMA_AtomIJNS4_4SM904GMMA27MMA_64x64x16_F32BF16BF16_SSILNSO_5MajorE0ELSQ_0ELNSO_7ScaleInE1ELSR_1EEEEEENS4_6LayoutINS5_IJSC_SC_SC_EEENS5_IJNSA_ILi0EEESW_SW_EEEEENS5_IJNS4_10UnderscoreESZ_SZ_EEEEENS4_13SM90_TMA_LOADENS4_14ComposedLayoutINS4_7SwizzleILi3ELi4ELi3EEENS4_18smem_ptr_flag_bitsILi16EEENSU_INS5_IJNSA_ILi8EEESG_EEENS5_IJSG_SC_EEEEEEEvNS4_8identityENS4_23SM90_TMA_LOAD_MULTICASTES1C_vS1D_EENS_8epilogue10collective6detail29Sm90TmaWarpSpecializedAdapterINS1H_15DefaultEpilogueISJ_SK_SK_NS1G_6thread17LinearCombinationISJ_Li1EffLNS1L_9ScaleType4KindE0ELNS_15FloatRoundStyleE2ESJ_EENS1_15EpilogueDefaultEEEEEvvEEEEvNT_6ParamsE)
        /*0014*/ 	.word	0x00000008


	//----- nvinfo : EIATTR_MIN_STACK_SIZE
	.align		4
.L_17:
        /*0018*/ 	.byte	0x04, 0x12
        /*001a*/ 	.short	(.L_19 - .L_18)
	.align		4
.L_18:
        /*001c*/ 	.word	index@(_ZN7cutlass13device_kernelINS_4gemm6kernel13GemmUniversalIN4cute5tupleIJiiiiEEENS1_10collective13CollectiveMmaINS1_34MainloopSm90TmaGmmaWarpSpecializedILi5ENS5_IJNS4_1CILi2EEENSA_ILi1EEESC_EEENS1_32KernelTmaWarpSpecializedPingpongEEENS5_IJNSA_ILi64EEESG_NSA_ILi128EEEEEENS_10bfloat16_tENS5_IJlSC_lEEESJ_SK_NS4_8TiledMMAINS4_8MMA_AtomIJNS4_4SM904GMMA27MMA_64x64x16_F32BF16BF16_SSILNSO_5MajorE0ELSQ_0ELNSO_7ScaleInE1ELSR_1EEEEEENS4_6LayoutINS5_IJSC_SC_SC_EEENS5_IJNSA_ILi0EEESW_SW_EEEEENS5_IJNS4_10UnderscoreESZ_SZ_EEEEENS4_13SM90_TMA_LOADENS4_14ComposedLayoutINS4_7SwizzleILi3ELi4ELi3EEENS4_18smem_ptr_flag_bitsILi16EEENSU_INS5_IJNSA_ILi8EEESG_EEENS5_IJSG_SC_EEEEEEEvNS4_8identityENS4_23SM90_TMA_LOAD_MULTICASTES1C_vS1D_EENS_8epilogue10collective6detail29Sm90TmaWarpSpecializedAdapterINS1H_15DefaultEpilogueISJ_SK_SK_NS1G_6thread17LinearCombinationISJ_Li1EffLNS1L_9ScaleType4KindE0ELNS_15FloatRoundStyleE2ESJ_EENS1_15EpilogueDefaultEEEEEvvEEEEvNT_6ParamsE)
        /*0020*/ 	.word	0x00000008
.L_19:


//--------------------- .nv.compat                --------------------------
	.section	.nv.compat,"",@"SHT_CUDA_COMPAT_INFO"
	.align	4
        /*0000*/ 	.byte	0x02, 0x09, 0x01, 0x00, 0x02, 0x02, 0x04, 0x00, 0x02, 0x05, 0x05, 0x00, 0x03, 0x07, 0x01, 0x01
        /*0010*/ 	.byte	0x02, 0x03, 0x01, 0x00, 0x02, 0x06, 0x01, 0x00, 0x04, 0x0b, 0x08, 0x00, 0x00, 0x00, 0x00, 0x00
        /*0020*/ 	.byte	0x00, 0x00, 0x00, 0x00


//--------------------- .nv.info._ZN7cutlass13device_kernelINS_4gemm6kernel13GemmUniversalIN4cute5tupleIJiiiiEEENS1_10collective13CollectiveMmaINS1_34MainloopSm90TmaGmmaWarpSpecializedILi5ENS5_IJNS4_1CILi2EEENSA_ILi1EEESC_EEENS1_32KernelTmaWarpSpecializedPingpongEEENS5_IJNSA_ILi64EEESG_NSA_ILi128EEEEEENS_10bfloat16_tENS5_IJlSC_lEEESJ_SK_NS4_8TiledMMAINS4_8MMA_AtomIJNS4_4SM904GMMA27MMA_64x64x16_F32BF16BF16_SSILNSO_5MajorE0ELSQ_0ELNSO_7ScaleInE1ELSR_1EEEEEENS4_6LayoutINS5_IJSC_SC_SC_EEENS5_IJNSA_ILi0EEESW_SW_EEEEENS5_IJNS4_10UnderscoreESZ_SZ_EEEEENS4_13SM90_TMA_LOADENS4_14ComposedLayoutINS4_7SwizzleILi3ELi4ELi3EEENS4_18smem_ptr_flag_bitsILi16EEENSU_INS5_IJNSA_ILi8EEESG_EEENS5_IJSG_SC_EEEEEEEvNS4_8identityENS4_23SM90_TMA_LOAD_MULTICASTES1C_vS1D_EENS_8epilogue10collective6detail29Sm90TmaWarpSpecializedAdapterINS1H_15DefaultEpilogueISJ_SK_SK_NS1G_6thread17LinearCombinationISJ_Li1EffLNS1L_9ScaleType4KindE0ELNS_15FloatRoundStyleE2ESJ_EENS1_15EpilogueDefaultEEEEEvvEEEEvNT_6ParamsE --------------------------
	.section	.nv.info._ZN7cutlass13device_kernelINS_4gemm6kernel13GemmUniversalIN4cute5tupleIJiiiiEEENS1_10collective13CollectiveMmaINS1_34MainloopSm90TmaGmmaWarpSpecializedILi5ENS5_IJNS4_1CILi2EEENSA_ILi1EEESC_EEENS1_32KernelTmaWarpSpecializedPingpongEEENS5_IJNSA_ILi64EEESG_NSA_ILi128EEEEEENS_10bfloat16_tENS5_IJlSC_lEEESJ_SK_NS4_8TiledMMAINS4_8MMA_AtomIJNS4_4SM904GMMA27MMA_64x64x16_F32BF16BF16_SSILNSO_5MajorE0ELSQ_0ELNSO_7ScaleInE1ELSR_1EEEEEENS4_6LayoutINS5_IJSC_SC_SC_EEENS5_IJNSA_ILi0EEESW_SW_EEEEENS5_IJNS4_10UnderscoreESZ_SZ_EEEEENS4_13SM90_TMA_LOADENS4_14ComposedLayoutINS4_7SwizzleILi3ELi4ELi3EEENS4_18smem_ptr_flag_bitsILi16EEENSU_INS5_IJNSA_ILi8EEESG_EEENS5_IJSG_SC_EEEEEEEvNS4_8identityENS4_23SM90_TMA_LOAD_MULTICASTES1C_vS1D_EENS_8epilogue10collective6detail29Sm90TmaWarpSpecializedAdapterINS1H_15DefaultEpilogueISJ_SK_SK_NS1G_6thread17LinearCombinationISJ_Li1EffLNS1L_9ScaleType4KindE0ELNS_15FloatRoundStyleE2ESJ_EENS1_15EpilogueDefaultEEEEEvvEEEEvNT_6ParamsE,"",@"SHT_CUDA_INFO"
	.sectionflags	@""
	.align	4


	//----- nvinfo : EIATTR_CUDA_API_VERSION
	.align		4
        /*0000*/ 	.byte	0x04, 0x37
        /*0002*/ 	.short	(.L_21 - .L_20)
.L_20:
        /*0004*/ 	.word	0x00000082


	//----- nvinfo : EIATTR_KPARAM_INFO
	.align		4
.L_21:
        /*0008*/ 	.byte	0x04, 0x17
        /*000a*/ 	.short	(.L_23 - .L_22)
.L_22:
        /*000c*/ 	.word	0x00000000
        /*0010*/ 	.short	0x0000
        /*0012*/ 	.short	0x0070
        /*0014*/ 	.byte	0x00, 0xf0, 0x01, 0x10


	//----- nvinfo : EIATTR_SPARSE_MMA_MASK
	.align		4
.L_23:
        /*0018*/ 	.byte	0x03, 0x50
        /*001a*/ 	.short	0x0000


	//----- nvinfo : EIATTR_MAXREG_COUNT
	.align		4
        /*001c*/ 	.byte	0x03, 0x1b
        /*001e*/ 	.short	0x00a8


	//----- nvinfo : EIATTR_NUM_BARRIERS
	.align		4
        /*0020*/ 	.byte	0x02, 0x4c
        /*0022*/ 	.byte	0x01
	.zero		1


	//----- nvinfo : EIATTR_EXTERNS
	.align		4
        /*0024*/ 	.byte	0x04, 0x0f
        /*0026*/ 	.short	(.L_25 - .L_24)


	//   ....[0]....
	.align		4
.L_24:
        /*0028*/ 	.word	index@(__assertfail)


	//----- nvinfo : EIATTR_ANNOTATIONS
	.align		4
.L_25:
        /*002c*/ 	.byte	0x04, 0x55
        /*002e*/ 	.short	(.L_27 - .L_26)


	//   ....[0]....
.L_26:
        /*0030*/ 	.word	0x00000001
        /*0034*/ 	.byte	0xd0, 0x0d, 0x00, 0x00, 0x01, 0x00, 0x00, 0x00, 0x80, 0x14, 0x00, 0x00, 0x01, 0x00, 0x00, 0x00
        /*0044*/ 	.byte	0x00, 0x49, 0x00, 0x00, 0x01, 0x00, 0x00, 0x00, 0xf0, 0x55, 0x00, 0x00


	//----- nvinfo : EIATTR_MERCURY_ISA_VERSION
	.align		4
.L_27:
        /*0050*/ 	.byte	0x03, 0x5f
        /*0052*/ 	.short	0x0101


	//----- nvinfo : EIATTR_INT_WARP_WIDE_INSTR_OFFSETS
	.align		4
        /*0054*/ 	.byte	0x04, 0x31
        /*0056*/ 	.short	(.L_29 - .L_28)


	//   ....[0]....
.L_28:
        /*0058*/ 	.word	0x00000510


	//   ....[1]....
        /*005c*/ 	.word	0x00000530


	//   ....[2]....
        /*0060*/ 	.word	0x00000550


	//   ....[3]....
        /*0064*/ 	.word	0x00000610


	//   ....[4]....
        /*0068*/ 	.word	0x00000630


	//   ....[5]....
        /*006c*/ 	.word	0x00000690


	//   ....[6]....
        /*0070*/ 	.word	0x000007a0


	//   ....[7]....
        /*0074*/ 	.word	0x000007d0


	//   ....[8]....
        /*0078*/ 	.word	0x000024c0


	//----- nvinfo : EIATTR_COOP_GROUP_MASK_REGIDS
	.align		4
.L_29:
        /*007c*/ 	.byte	0x04, 0x29
        /*007e*/ 	.short	(.L_31 - .L_30)


	//   ....[0]....
.L_30:
        /*0080*/ 	.word	0xffffffff


	//   ....[1]....
        /*0084*/ 	.word	0xffffffff


	//   ....[2]....
        /*0088*/ 	.word	0xffffffff


	//   ....[3]....
        /*008c*/ 	.word	0xffffffff


	//   ....[4]....
        /*0090*/ 	.word	0xffffffff


	//   ....[5]....
        /*0094*/ 	.word	0xffffffff


	//   ....[6]....
        /*0098*/ 	.word	0xffffffff


	//----- nvinfo : EIATTR_COOP_GROUP_INSTR_OFFSETS
	.align		4
.L_31:
        /*009c*/ 	.byte	0x04, 0x28
        /*009e*/ 	.short	(.L_33 - .L_32)


	//   ....[0]....
.L_32:
        /*00a0*/ 	.word	0x00000070


	//   ....[1]....
        /*00a4*/ 	.word	0x00000080


	//   ....[2]....
        /*00a8*/ 	.word	0x00000140


	//   ....[3]....
        /*00ac*/ 	.word	0x000002f0


	//   ....[4]....
        /*00b0*/ 	.word	0x00000330


	//   ....[5]....
        /*00b4*/ 	.word	0x000003b0


	//   ....[6]....
        /*00b8*/ 	.word	0x00000980


	//----- nvinfo : EIATTR_REG_RECONFIG
	.align		4
.L_33:
        /*00bc*/ 	.byte	0x01, 0x54
	.zero		2


	//----- nvinfo : EIATTR_SYSCALL_OFFSETS
	.align		4
        /*00c0*/ 	.byte	0x04, 0x46
        /*00c2*/ 	.short	(.L_35 - .L_34)


	//   ....[0]....
.L_34:
        /*00c4*/ 	.word	0x00001970


	//----- nvinfo : EIATTR_MBARRIER_INSTR_OFFSETS
	.align		4
.L_35:
        /*00c8*/ 	.byte	0x04, 0x39
        /*00ca*/ 	.short	(.L_37 - .L_36)


	//   ....[0]....
.L_36:
        /*00cc*/ 	.word	0x00000240
        /*00d0*/ 	.word	0x000000ff
        /*00d4*/ 	.word	0x00000000
        /*00d8*/ 	.short	0x0100
        /*00da*/ 	.byte	0x08
	.zero		1


	//   ....[1]....
        /*00dc*/ 	.word	0x00000250
        /*00e0*/ 	.word	0x000000ff
        /*00e4*/ 	.word	0x00000028
        /*00e8*/ 	.short	0x0100
        /*00ea*/ 	.byte	0x08
	.zero		1


	//   ....[2]....
        /*00ec*/ 	.word	0x00000260
        /*00f0*/ 	.word	0x000000ff
        /*00f4*/ 	.word	0x00000008
        /*00f8*/ 	.short	0x0100
        /*00fa*/ 	.byte	0x08
	.zero		1


	//   ....[3]....
        /*00fc*/ 	.word	0x00000270
        /*0100*/ 	.word	0x000000ff
        /*0104*/ 	.word	0x00000030
        /*0108*/ 	.short	0x0100
        /*010a*/ 	.byte	0x08
	.zero		1


	//   ....[4]....
        /*010c*/ 	.word	0x00000280
        /*0110*/ 	.word	0x000000ff
        /*0114*/ 	.word	0x00000010
        /*0118*/ 	.short	0x0100
        /*011a*/ 	.byte	0x08
	.zero		1


	//   ....[5]....
        /*011c*/ 	.word	0x00000290
        /*0120*/ 	.word	0x000000ff
        /*0124*/ 	.word	0x00000038
        /*0128*/ 	.short	0x0100
        /*012a*/ 	.byte	0x08
	.zero		1


	//   ....[6]....
        /*012c*/ 	.word	0x000002a0
        /*0130*/ 	.word	0x000000ff
        /*0134*/ 	.word	0x00000018
        /*0138*/ 	.short	0x0100
        /*013a*/ 	.byte	0x08
	.zero		1


	//   ....[7]....
        /*013c*/ 	.word	0x000002b0
        /*0140*/ 	.word	0x000000ff
        /*0144*/ 	.word	0x00000040
        /*0148*/ 	.short	0x0100
        /*014a*/ 	.byte	0x08
	.zero		1


	//   ....[8]....
        /*014c*/ 	.word	0x000002c0
        /*0150*/ 	.word	0x000000ff
        /*0154*/ 	.word	0x00000020
        /*0158*/ 	.short	0x0100
        /*015a*/ 	.byte	0x08
	.zero		1


	//   ....[9]....
        /*015c*/ 	.word	0x000002d0
        /*0160*/ 	.word	0x000000ff
        /*0164*/ 	.word	0x00000048
        /*0168*/ 	.short	0x0100
        /*016a*/ 	.byte	0x08
	.zero		1


	//   ....[10]....
        /*016c*/ 	.word	0x00000820
        /*0170*/ 	.word	0x000000ff
        /*0174*/ 	.word	0x00000080
        /*0178*/ 	.short	0x0100
        /*017a*/ 	.byte	0x08
	.zero		1


	//   ....[11]....
        /*017c*/ 	.word	0x000008b0
        /*0180*/ 	.word	0x000000ff
        /*0184*/ 	.word	0x00000088
        /*0188*/ 	.short	0x0100
        /*018a*/ 	.byte	0x08
	.zero		1


	//   ....[12]....
        /*018c*/ 	.word	0x00000900
        /*0190*/ 	.word	0x000000ff
        /*0194*/ 	.word	0x00000060
        /*0198*/ 	.short	0x0100
        /*019a*/ 	.byte	0x09
	.zero		1


	//   ....[13]....
        /*019c*/ 	.word	0x00000910
        /*01a0*/ 	.word	0x000000ff
        /*01a4*/ 	.word	0x00000068
        /*01a8*/ 	.short	0x0100
        /*01aa*/ 	.byte	0x09
	.zero		1


	//   ....[14]....
        /*01ac*/ 	.word	0x00000920
        /*01b0*/ 	.word	0x000000ff
        /*01b4*/ 	.word	0x00000070
        /*01b8*/ 	.short	0x0100
        /*01ba*/ 	.byte	0x09
	.zero		1


	//   ....[15]....
        /*01bc*/ 	.word	0x00000930
        /*01c0*/ 	.word	0x000000ff
        /*01c4*/ 	.word	0x00000078
        /*01c8*/ 	.short	0x0100
        /*01ca*/ 	.byte	0x09
	.zero		1


	//   ....[16]....
        /*01cc*/ 	.word	0x00001830
        /*01d0*/ 	.word	0x000000ff
        /*01d4*/ 	.word	0xfffffff8
        /*01d8*/ 	.short	0x010a
        /*01da*/ 	.byte	0x2b
	.zero		1


	//   ....[17]....
        /*01dc*/ 	.word	0x000019f0
        /*01e0*/ 	.word	0x00000003
        /*01e4*/ 	.word	0x00000000
        /*01e8*/ 	.short	0x010a
        /*01ea*/ 	.byte	0x3f
	.zero		1


	//   ....[18]....
        /*01ec*/ 	.word	0x00001a30
        /*01f0*/ 	.word	0x00000003
        /*01f4*/ 	.word	0x00000000
        /*01f8*/ 	.short	0x010a
        /*01fa*/ 	.byte	0x3f
	.zero		1


	//   ....[19]....
        /*01fc*/ 	.word	0x00001ef0
        /*0200*/ 	.word	0x000000ff
        /*0204*/ 	.word	0x00000000
        /*0208*/ 	.short	0x010a
        /*020a*/ 	.byte	0x04
	.zero		1


	//   ....[20]....
        /*020c*/ 	.word	0x00001f30
        /*0210*/ 	.word	0x000000ff
        /*0214*/ 	.word	0x00000000
        /*0218*/ 	.short	0x010a
        /*021a*/ 	.byte	0x04
	.zero		1


	//   ....[21]....
        /*021c*/ 	.word	0x00002350
        /*0220*/ 	.word	0x00000005
        /*0224*/ 	.word	0x00000000
        /*0228*/ 	.short	0x0101
        /*022a*/ 	.byte	0x3f
	.zero		1


	//   ....[22]....
        /*022c*/ 	.word	0x00002460
        /*0230*/ 	.word	0x00000003
        /*0234*/ 	.word	0x00000000
        /*0238*/ 	.short	0x0101
        /*023a*/ 	.byte	0x30
	.zero		1


	//   ....[23]....
        /*023c*/ 	.word	0x00002560
        /*0240*/ 	.word	0x00000003
        /*0244*/ 	.word	0x00000000
        /*0248*/ 	.short	0x0101
        /*024a*/ 	.byte	0x3f
	.zero		1


	//   ....[24]....
        /*024c*/ 	.word	0x000025e0
        /*0250*/ 	.word	0x000000ff
        /*0254*/ 	.word	0x00000008
        /*0258*/ 	.short	0x010a
        /*025a*/ 	.byte	0x2b
	.zero		1


	//   ....[25]....
        /*025c*/ 	.word	0x00004940
        /*0260*/ 	.word	0x00000000
        /*0264*/ 	.word	0x00000000
        /*0268*/ 	.short	0x0101
        /*026a*/ 	.byte	0x30
	.zero		1


	//   ....[26]....
        /*026c*/ 	.word	0x00005280
        /*0270*/ 	.word	0x0000000d
        /*0274*/ 	.word	0x00000028
        /*0278*/ 	.short	0x010a
        /*027a*/ 	.byte	0x3f
	.zero		1


	//   ....[27]....
        /*027c*/ 	.word	0x00005720
        /*0280*/ 	.word	0x00000006
        /*0284*/ 	.word	0x00000088
        /*0288*/ 	.short	0x0101
        /*028a*/ 	.byte	0x3f
	.zero		1


	//   ....[28]....
        /*028c*/ 	.word	0x00005e50
        /*0290*/ 	.word	0x00000007
        /*0294*/ 	.word	0x00000000
        /*0298*/ 	.short	0x010a
        /*029a*/ 	.byte	0x3f
	.zero		1


	//   ....[29]....
        /*029c*/ 	.word	0x00005ed0
        /*02a0*/ 	.word	0x00000006
        /*02a4*/ 	.word	0x00000000
        /*02a8*/ 	.short	0x010a
        /*02aa*/ 	.byte	0x3f
	.zero		1


	//   ....[30]....
        /*02ac*/ 	.word	0x00005f60
        /*02b0*/ 	.word	0x00000007
        /*02b4*/ 	.word	0x00000000
        /*02b8*/ 	.short	0x010a
        /*02ba*/ 	.byte	0x3f
	.zero		1


	//   ....[31]....
        /*02bc*/ 	.word	0x00005ff0
        /*02c0*/ 	.word	0x00000006
        /*02c4*/ 	.word	0x00000000
        /*02c8*/ 	.short	0x010a
        /*02ca*/ 	.byte	0x3f
	.zero		1


	//   ....[32]....
        /*02cc*/ 	.word	0x00006080
        /*02d0*/ 	.word	0x00000005
        /*02d4*/ 	.word	0x00000000
        /*02d8*/ 	.short	0x010a
        /*02da*/ 	.byte	0x3f
	.zero		1


	//   ....[33]....
        /*02dc*/ 	.word	0x000060f0
        /*02e0*/ 	.word	0x00000003
        /*02e4*/ 	.word	0xfffffff8
        /*02e8*/ 	.short	0x010a
        /*02ea*/ 	.byte	0x3f
	.zero		1


	//   ....[34]....
        /*02ec*/ 	.word	0x00006140
        /*02f0*/ 	.word	0x00000003
        /*02f4*/ 	.word	0x00000000
        /*02f8*/ 	.short	0x010a
        /*02fa*/ 	.byte	0x3f
	.zero		1


	//   ....[35]....
        /*02fc*/ 	.word	0x000061a0
        /*0300*/ 	.word	0x00000005
        /*0304*/ 	.word	0x00000000
        /*0308*/ 	.short	0x010a
        /*030a*/ 	.byte	0x3f
	.zero		1


	//   ....[36]....
        /*030c*/ 	.word	0x00006200
        /*0310*/ 	.word	0x00000003
        /*0314*/ 	.word	0x00000008
        /*0318*/ 	.short	0x010a
        /*031a*/ 	.byte	0x3f
	.zero		1


	//   ....[37]....
        /*031c*/ 	.word	0x000062d0
        /*0320*/ 	.word	0x0000000d
        /*0324*/ 	.word	0x00000028
        /*0328*/ 	.short	0x010a
        /*032a*/ 	.byte	0x3f
	.zero		1


	//   ....[38]....
        /*032c*/ 	.word	0x000063a0
        /*0330*/ 	.word	0x00000007
        /*0334*/ 	.word	0x00000000
        /*0338*/ 	.short	0x010a
        /*033a*/ 	.byte	0x3f
	.zero		1


	//   ....[39]....
        /*033c*/ 	.word	0x000063f0
        /*0340*/ 	.word	0x00000006
        /*0344*/ 	.word	0x00000000
        /*0348*/ 	.short	0x010a
        /*034a*/ 	.byte	0x3f
	.zero		1


	//   ....[40]....
        /*034c*/ 	.word	0x00006440
        /*0350*/ 	.word	0x00000007
        /*0354*/ 	.word	0x00000000
        /*0358*/ 	.short	0x010a
        /*035a*/ 	.byte	0x3f
	.zero		1


	//   ....[41]....
        /*035c*/ 	.word	0x00006490
        /*0360*/ 	.word	0x00000006
        /*0364*/ 	.word	0x00000000
        /*0368*/ 	.short	0x010a
        /*036a*/ 	.byte	0x3f
	.zero		1


	//----- nvinfo : EIATTR_NUM_MBARRIERS
	.align		4
.L_37:
        /*036c*/ 	.byte	0x03, 0x38
        /*036e*/ 	.short	0x0010


	//----- nvinfo : EIATTR_EXIT_INSTR_OFFSETS
	.align		4
        /*0370*/ 	.byte	0x04, 0x1c
        /*0372*/ 	.short	(.L_39 - .L_38)


	//   ....[0]....
.L_38:
        /*0374*/ 	.word	0x00001410


	//   ....[1]....
        /*0378*/ 	.word	0x00001470


	//   ....[2]....
        /*037c*/ 	.word	0x00004f60


	//   ....[3]....
        /*0380*/ 	.word	0x00004f90


	//   ....[4]....
        /*0384*/ 	.word	0x000060d0


	//----- nvinfo : EIATTR_MAX_THREADS
	.align		4
.L_39:
        /*0388*/ 	.byte	0x04, 0x05
        /*038a*/ 	.short	(.L_41 - .L_40)
.L_40:
        /*038c*/ 	.word	0x00000180
        /*0390*/ 	.word	0x00000001
        /*0394*/ 	.word	0x00000001


	//----- nvinfo : EIATTR_CRS_STACK_SIZE
	.align		4
.L_41:
        /*0398*/ 	.byte	0x04, 0x1e
        /*039a*/ 	.short	(.L_43 - .L_42)
.L_42:
        /*039c*/ 	.word	0x00000000


	//----- nvinfo : EIATTR_CBANK_PARAM_SIZE
	.align		4
.L_43:
        /*03a0*/ 	.byte	0x03, 0x19
        /*03a2*/ 	.short	0x0470


	//----- nvinfo : EIATTR_PARAM_CBANK
	.align		4
        /*03a4*/ 	.byte	0x04, 0x0a
        /*03a6*/ 	.short	(.L_45 - .L_44)
	.align		4
.L_44:
        /*03a8*/ 	.word	index@(.nv.constant0._ZN7cutlass13device_kernelINS_4gemm6kernel13GemmUniversalIN4cute5tupleIJiiiiEEENS1_10collective13CollectiveMmaINS1_34MainloopSm90TmaGmmaWarpSpecializedILi5ENS5_IJNS4_1CILi2EEENSA_ILi1EEESC_EEENS1_32KernelTmaWarpSpecializedPingpongEEENS5_IJNSA_ILi64EEESG_NSA_ILi128EEEEEENS_10bfloat16_tENS5_IJlSC_lEEESJ_SK_NS4_8TiledMMAINS4_8MMA_AtomIJNS4_4SM904GMMA27MMA_64x64x16_F32BF16BF16_SSILNSO_5MajorE0ELSQ_0ELNSO_7ScaleInE1ELSR_1EEEEEENS4_6LayoutINS5_IJSC_SC_SC_EEENS5_IJNSA_ILi0EEESW_SW_EEEEENS5_IJNS4_10UnderscoreESZ_SZ_EEEEENS4_13SM90_TMA_LOADENS4_14ComposedLayoutINS4_7SwizzleILi3ELi4ELi3EEENS4_18smem_ptr_flag_bitsILi16EEENSU_INS5_IJNSA_ILi8EEESG_EEENS5_IJSG_SC_EEEEEEEvNS4_8identityENS4_23SM90_TMA_LOAD_MULTICASTES1C_vS1D_EENS_8epilogue10collective6detail29Sm90TmaWarpSpecializedAdapterINS1H_15DefaultEpilogueISJ_SK_SK_NS1G_6thread17LinearCombinationISJ_Li1EffLNS1L_9ScaleType4KindE0ELNS_15FloatRoundStyleE2ESJ_EENS1_15EpilogueDefaultEEEEEvvEEEEvNT_6ParamsE)
        /*03ac*/ 	.short	0x0210
        /*03ae*/ 	.short	0x0470


	//----- nvinfo : EIATTR_SW_WAR
	.align		4
.L_45:
        /*03b0*/ 	.byte	0x04, 0x36
        /*03b2*/ 	.short	(.L_47 - .L_46)
.L_46:
        /*03b4*/ 	.word	0x00000008
.L_47:


//--------------------- .nv.callgraph             --------------------------
	.section	.nv.callgraph,"",@"SHT_CUDA_CALLGRAPH"
	.align	4
	.sectionentsize	8
	.align		4
        /*0000*/ 	.word	0x00000000
	.align		4
        /*0004*/ 	.word	0xffffffff
	.align		4
        /*0008*/ 	.word	index@(_ZN7cutlass13device_kernelINS_4gemm6kernel13GemmUniversalIN4cute5tupleIJiiiiEEENS1_10collective13CollectiveMmaINS1_34MainloopSm90TmaGmmaWarpSpecializedILi5ENS5_IJNS4_1CILi2EEENSA_ILi1EEESC_EEENS1_32KernelTmaWarpSpecializedPingpongEEENS5_IJNSA_ILi64EEESG_NSA_ILi128EEEEEENS_10bfloat16_tENS5_IJlSC_lEEESJ_SK_NS4_8TiledMMAINS4_8MMA_AtomIJNS4_4SM904GMMA27MMA_64x64x16_F32BF16BF16_SSILNSO_5MajorE0ELSQ_0ELNSO_7ScaleInE1ELSR_1EEEEEENS4_6LayoutINS5_IJSC_SC_SC_EEENS5_IJNSA_ILi0EEESW_SW_EEEEENS5_IJNS4_10UnderscoreESZ_SZ_EEEEENS4_13SM90_TMA_LOADENS4_14ComposedLayoutINS4_7SwizzleILi3ELi4ELi3EEENS4_18smem_ptr_flag_bitsILi16EEENSU_INS5_IJNSA_ILi8EEESG_EEENS5_IJSG_SC_EEEEEEEvNS4_8identityENS4_23SM90_TMA_LOAD_MULTICASTES1C_vS1D_EENS_8epilogue10collective6detail29Sm90TmaWarpSpecializedAdapterINS1H_15DefaultEpilogueISJ_SK_SK_NS1G_6thread17LinearCombinationISJ_Li1EffLNS1L_9ScaleType4KindE0ELNS_15FloatRoundStyleE2ESJ_EENS1_15EpilogueDefaultEEEEEvvEEEEvNT_6ParamsE)
	.align		4
        /*000c*/ 	.word	index@(__assertfail)
	.align		4
        /*0010*/ 	.word	0x00000000
	.align		4
        /*0014*/ 	.word	0xfffffffe
	.align		4
        /*0018*/ 	.word	0x00000000
	.align		4
        /*001c*/ 	.word	0xfffffffd
	.align		4
        /*0020*/ 	.word	0x00000000
	.align		4
        /*0024*/ 	.word	0xfffffffc


//--------------------- .nv.constant4             --------------------------
	.section	.nv.constant4,"a",@progbits
	.align	8
	.align		8
.nv.constant4:
        /*0000*/ 	.dword	__assertfail
	.align		8
        /*0008*/ 	.dword	__unnamed_1
	.align		8
        /*0010*/ 	.dword	_ZN39_INTERNAL_b6bdbcb9_4_k_cu_4060d11e_39824cuda3std3__45__cpo5beginE
	.align		8
        /*0018*/ 	.dword	_ZN39_INTERNAL_b6bdbcb9_4_k_cu_4060d11e_39824cuda3std3__45__cpo3endE
	.align		8
        /*0020*/ 	.dword	_ZN39_INTERNAL_b6bdbcb9_4_k_cu_4060d11e_39824cuda3std3__45__cpo6cbeginE
	.align		8
        /*0028*/ 	.dword	_ZN39_INTERNAL_b6bdbcb9_4_k_cu_4060d11e_39824cuda3std3__45__cpo4cendE
	.align		8
        /*0030*/ 	.dword	_ZN39_INTERNAL_b6bdbcb9_4_k_cu_4060d11e_39824cuda3std3__441_GLOBAL__N__b6bdbcb9_4_k_cu_4060d11e_39826ignoreE
	.align		8
        /*0038*/ 	.dword	_ZN39_INTERNAL_b6bdbcb9_4_k_cu_4060d11e_39824cuda3std3__419piecewise_constructE
	.align		8
        /*0040*/ 	.dword	_ZN39_INTERNAL_b6bdbcb9_4_k_cu_4060d11e_39824cuda3std3__48in_placeE
	.align		8
        /*0048*/ 	.dword	_ZN39_INTERNAL_b6bdbcb9_4_k_cu_4060d11e_39824cuda3std6ranges3__45__cpo4swapE
	.align		8
        /*0050*/ 	.dword	_ZN39_INTERNAL_b6bdbcb9_4_k_cu_4060d11e_39824cuda3std6ranges3__45__cpo9iter_moveE
	.align		8
        /*0058*/ 	.dword	_ZN39_INTERNAL_b6bdbcb9_4_k_cu_4060d11e_39824cute7productE
	.align		8
        /*0060*/ 	.dword	_ZN39_INTERNAL_b6bdbcb9_4_k_cu_4060d11e_39824cute1_E
	.align		8
        /*0068*/ 	.dword	$str$22
	.align		8
        /*0070*/ 	.dword	$str$23


//--------------------- .text._ZN7cutlass13device_kernelINS_4gemm6kernel13GemmUniversalIN4cute5tupleIJiiiiEEENS1_10collective13CollectiveMmaINS1_34MainloopSm90TmaGmmaWarpSpecializedILi5ENS5_IJNS4_1CILi2EEENSA_ILi1EEESC_EEENS1_32KernelTmaWarpSpecializedPingpongEEENS5_IJNSA_ILi64EEESG_NSA_ILi128EEEEEENS_10bfloat16_tENS5_IJlSC_lEEESJ_SK_NS4_8TiledMMAINS4_8MMA_AtomIJNS4_4SM904GMMA27MMA_64x64x16_F32BF16BF16_SSILNSO_5MajorE0ELSQ_0ELNSO_7ScaleInE1ELSR_1EEEEEENS4_6LayoutINS5_IJSC_SC_SC_EEENS5_IJNSA_ILi0EEESW_SW_EEEEENS5_IJNS4_10UnderscoreESZ_SZ_EEEEENS4_13SM90_TMA_LOADENS4_14ComposedLayoutINS4_7SwizzleILi3ELi4ELi3EEENS4_18smem_ptr_flag_bitsILi16EEENSU_INS5_IJNSA_ILi8EEESG_EEENS5_IJSG_SC_EEEEEEEvNS4_8identityENS4_23SM90_TMA_LOAD_MULTICASTES1C_vS1D_EENS_8epilogue10collective6detail29Sm90TmaWarpSpecializedAdapterINS1H_15DefaultEpilogueISJ_SK_SK_NS1G_6thread17LinearCombinationISJ_Li1EffLNS1L_9ScaleType4KindE0ELNS_15FloatRoundStyleE2ESJ_EENS1_15EpilogueDefaultEEEEEvvEEEEvNT_6ParamsE --------------------------
	.section	.text._ZN7cutlass13device_kernelINS_4gemm6kernel13GemmUniversalIN4cute5tupleIJiiiiEEENS1_10collective13CollectiveMmaINS1_34MainloopSm90TmaGmmaWarpSpecializedILi5ENS5_IJNS4_1CILi2EEENSA_ILi1EEESC_EEENS1_32KernelTmaWarpSpecializedPingpongEEENS5_IJNSA_ILi64EEESG_NSA_ILi128EEEEEENS_10bfloat16_tENS5_IJlSC_lEEESJ_SK_NS4_8TiledMMAINS4_8MMA_AtomIJNS4_4SM904GMMA27MMA_64x64x16_F32BF16BF16_SSILNSO_5MajorE0ELSQ_0ELNSO_7ScaleInE1ELSR_1EEEEEENS4_6LayoutINS5_IJSC_SC_SC_EEENS5_IJNSA_ILi0EEESW_SW_EEEEENS5_IJNS4_10UnderscoreESZ_SZ_EEEEENS4_13SM90_TMA_LOADENS4_14ComposedLayoutINS4_7SwizzleILi3ELi4ELi3EEENS4_18smem_ptr_flag_bitsILi16EEENSU_INS5_IJNSA_ILi8EEESG_EEENS5_IJSG_SC_EEEEEEEvNS4_8identityENS4_23SM90_TMA_LOAD_MULTICASTES1C_vS1D_EENS_8epilogue10collective6detail29Sm90TmaWarpSpecializedAdapterINS1H_15DefaultEpilogueISJ_SK_SK_NS1G_6thread17LinearCombinationISJ_Li1EffLNS1L_9ScaleType4KindE0ELNS_15FloatRoundStyleE2ESJ_EENS1_15EpilogueDefaultEEEEEvvEEEEvNT_6ParamsE,"ax",@progbits
	.align	128
.text._ZN7cutlass13device_kernelINS_4gemm6kernel13GemmUniversalIN4cute5tupleIJiiiiEEENS1_10collective13CollectiveMmaINS1_34MainloopSm90TmaGmmaWarpSpecializedILi5ENS5_IJNS4_1CILi2EEENSA_ILi1EEESC_EEENS1_32KernelTmaWarpSpecializedPingpongEEENS5_IJNSA_ILi64EEESG_NSA_ILi128EEEEEENS_10bfloat16_tENS5_IJlSC_lEEESJ_SK_NS4_8TiledMMAINS4_8MMA_AtomIJNS4_4SM904GMMA27MMA_64x64x16_F32BF16BF16_SSILNSO_5MajorE0ELSQ_0ELNSO_7ScaleInE1ELSR_1EEEEEENS4_6LayoutINS5_IJSC_SC_SC_EEENS5_IJNSA_ILi0EEESW_SW_EEEEENS5_IJNS4_10UnderscoreESZ_SZ_EEEEENS4_13SM90_TMA_LOADENS4_14ComposedLayoutINS4_7SwizzleILi3ELi4ELi3EEENS4_18smem_ptr_flag_bitsILi16EEENSU_INS5_IJNSA_ILi8EEESG_EEENS5_IJSG_SC_EEEEEEEvNS4_8identityENS4_23SM90_TMA_LOAD_MULTICASTES1C_vS1D_EENS_8epilogue10collective6detail29Sm90TmaWarpSpecializedAdapterINS1H_15DefaultEpilogueISJ_SK_SK_NS1G_6thread17LinearCombinationISJ_Li1EffLNS1L_9ScaleType4KindE0ELNS_15FloatRoundStyleE2ESJ_EENS1_15EpilogueDefaultEEEEEvvEEEEvNT_6ParamsE:
        .type           _ZN7cutlass13device_kernelINS_4gemm6kernel13GemmUniversalIN4cute5tupleIJiiiiEEENS1_10collective13CollectiveMmaINS1_34MainloopSm90TmaGmmaWarpSpecializedILi5ENS5_IJNS4_1CILi2EEENSA_ILi1EEESC_EEENS1_32KernelTmaWarpSpecializedPingpongEEENS5_IJNSA_ILi64EEESG_NSA_ILi128EEEEEENS_10bfloat16_tENS5_IJlSC_lEEESJ_SK_NS4_8TiledMMAINS4_8MMA_AtomIJNS4_4SM904GMMA27MMA_64x64x16_F32BF16BF16_SSILNSO_5MajorE0ELSQ_0ELNSO_7ScaleInE1ELSR_1EEEEEENS4_6LayoutINS5_IJSC_SC_SC_EEENS5_IJNSA_ILi0EEESW_SW_EEEEENS5_IJNS4_10UnderscoreESZ_SZ_EEEEENS4_13SM90_TMA_LOADENS4_14ComposedLayoutINS4_7SwizzleILi3ELi4ELi3EEENS4_18smem_ptr_flag_bitsILi16EEENSU_INS5_IJNSA_ILi8EEESG_EEENS5_IJSG_SC_EEEEEEEvNS4_8identityENS4_23SM90_TMA_LOAD_MULTICASTES1C_vS1D_EENS_8epilogue10collective6detail29Sm90TmaWarpSpecializedAdapterINS1H_15DefaultEpilogueISJ_SK_SK_NS1G_6thread17LinearCombinationISJ_Li1EffLNS1L_9ScaleType4KindE0ELNS_15FloatRoundStyleE2ESJ_EENS1_15EpilogueDefaultEEEEEvvEEEEvNT_6ParamsE,@function
        .size           _ZN7cutlass13device_kernelINS_4gemm6kernel13GemmUniversalIN4cute5tupleIJiiiiEEENS1_10collective13CollectiveMmaINS1_34MainloopSm90TmaGmmaWarpSpecializedILi5ENS5_IJNS4_1CILi2EEENSA_ILi1EEESC_EEENS1_32KernelTmaWarpSpecializedPingpongEEENS5_IJNSA_ILi64EEESG_NSA_ILi128EEEEEENS_10bfloat16_tENS5_IJlSC_lEEESJ_SK_NS4_8TiledMMAINS4_8MMA_AtomIJNS4_4SM904GMMA27MMA_64x64x16_F32BF16BF16_SSILNSO_5MajorE0ELSQ_0ELNSO_7ScaleInE1ELSR_1EEEEEENS4_6LayoutINS5_IJSC_SC_SC_EEENS5_IJNSA_ILi0EEESW_SW_EEEEENS5_IJNS4_10UnderscoreESZ_SZ_EEEEENS4_13SM90_TMA_LOADENS4_14ComposedLayoutINS4_7SwizzleILi3ELi4ELi3EEENS4_18smem_ptr_flag_bitsILi16EEENSU_INS5_IJNSA_ILi8EEESG_EEENS5_IJSG_SC_EEEEEEEvNS4_8identityENS4_23SM90_TMA_LOAD_MULTICASTES1C_vS1D_EENS_8epilogue10collective6detail29Sm90TmaWarpSpecializedAdapterINS1H_15DefaultEpilogueISJ_SK_SK_NS1G_6thread17LinearCombinationISJ_Li1EffLNS1L_9ScaleType4KindE0ELNS_15FloatRoundStyleE2ESJ_EENS1_15EpilogueDefaultEEEEEvvEEEEvNT_6ParamsE,(.L_x_139 - _ZN7cutlass13device_kernelINS_4gemm6kernel13GemmUniversalIN4cute5tupleIJiiiiEEENS1_10collective13CollectiveMmaINS1_34MainloopSm90TmaGmmaWarpSpecializedILi5ENS5_IJNS4_1CILi2EEENSA_ILi1EEESC_EEENS1_32KernelTmaWarpSpecializedPingpongEEENS5_IJNSA_ILi64EEESG_NSA_ILi128EEEEEENS_10bfloat16_tENS5_IJlSC_lEEESJ_SK_NS4_8TiledMMAINS4_8MMA_AtomIJNS4_4SM904GMMA27MMA_64x64x16_F32BF16BF16_SSILNSO_5MajorE0ELSQ_0ELNSO_7ScaleInE1ELSR_1EEEEEENS4_6LayoutINS5_IJSC_SC_SC_EEENS5_IJNSA_ILi0EEESW_SW_EEEEENS5_IJNS4_10UnderscoreESZ_SZ_EEEEENS4_13SM90_TMA_LOADENS4_14ComposedLayoutINS4_7SwizzleILi3ELi4ELi3EEENS4_18smem_ptr_flag_bitsILi16EEENSU_INS5_IJNSA_ILi8EEESG_EEENS5_IJSG_SC_EEEEEEEvNS4_8identityENS4_23SM90_TMA_LOAD_MULTICASTES1C_vS1D_EENS_8epilogue10collective6detail29Sm90TmaWarpSpecializedAdapterINS1H_15DefaultEpilogueISJ_SK_SK_NS1G_6thread17LinearCombinationISJ_Li1EffLNS1L_9ScaleType4KindE0ELNS_15FloatRoundStyleE2ESJ_EENS1_15EpilogueDefaultEEEEEvvEEEEvNT_6ParamsE)
        .other          _ZN7cutlass13device_kernelINS_4gemm6kernel13GemmUniversalIN4cute5tupleIJiiiiEEENS1_10collective13CollectiveMmaINS1_34MainloopSm90TmaGmmaWarpSpecializedILi5ENS5_IJNS4_1CILi2EEENSA_ILi1EEESC_EEENS1_32KernelTmaWarpSpecializedPingpongEEENS5_IJNSA_ILi64EEESG_NSA_ILi128EEEEEENS_10bfloat16_tENS5_IJlSC_lEEESJ_SK_NS4_8TiledMMAINS4_8MMA_AtomIJNS4_4SM904GMMA27MMA_64x64x16_F32BF16BF16_SSILNSO_5MajorE0ELSQ_0ELNSO_7ScaleInE1ELSR_1EEEEEENS4_6LayoutINS5_IJSC_SC_SC_EEENS5_IJNSA_ILi0EEESW_SW_EEEEENS5_IJNS4_10UnderscoreESZ_SZ_EEEEENS4_13SM90_TMA_LOADENS4_14ComposedLayoutINS4_7SwizzleILi3ELi4ELi3EEENS4_18smem_ptr_flag_bitsILi16EEENSU_INS5_IJNSA_ILi8EEESG_EEENS5_IJSG_SC_EEEEEEEvNS4_8identityENS4_23SM90_TMA_LOAD_MULTICASTES1C_vS1D_EENS_8epilogue10collective6detail29Sm90TmaWarpSpecializedAdapterINS1H_15DefaultEpilogueISJ_SK_SK_NS1G_6thread17LinearCombinationISJ_Li1EffLNS1L_9ScaleType4KindE0ELNS_15FloatRoundStyleE2ESJ_EENS1_15EpilogueDefaultEEEEEvvEEEEvNT_6ParamsE,@"STO_CUDA_ENTRY STV_DEFAULT"
_ZN7cutlass13device_kernelINS_4gemm6kernel13GemmUniversalIN4cute5tupleIJiiiiEEENS1_10collective13CollectiveMmaINS1_34MainloopSm90TmaGmmaWarpSpecializedILi5ENS5_IJNS4_1CILi2EEENSA_ILi1EEESC_EEENS1_32KernelTmaWarpSpecializedPingpongEEENS5_IJNSA_ILi64EEESG_NSA_ILi128EEEEEENS_10bfloat16_tENS5_IJlSC_lEEESJ_SK_NS4_8TiledMMAINS4_8MMA_AtomIJNS4_4SM904GMMA27MMA_64x64x16_F32BF16BF16_SSILNSO_5MajorE0ELSQ_0ELNSO_7ScaleInE1ELSR_1EEEEEENS4_6LayoutINS5_IJSC_SC_SC_EEENS5_IJNSA_ILi0EEESW_SW_EEEEENS5_IJNS4_10UnderscoreESZ_SZ_EEEEENS4_13SM90_TMA_LOADENS4_14ComposedLayoutINS4_7SwizzleILi3ELi4ELi3EEENS4_18smem_ptr_flag_bitsILi16EEENSU_INS5_IJNSA_ILi8EEESG_EEENS5_IJSG_SC_EEEEEEEvNS4_8identityENS4_23SM90_TMA_LOAD_MULTICASTES1C_vS1D_EENS_8epilogue10collective6detail29Sm90TmaWarpSpecializedAdapterINS1H_15DefaultEpilogueISJ_SK_SK_NS1G_6thread17LinearCombinationISJ_Li1EffLNS1L_9ScaleType4KindE0ELNS_15FloatRoundStyleE2ESJ_EENS1_15EpilogueDefaultEEEEEvvEEEEvNT_6ParamsE:
[----:B------:R-:W0:Y:S02]  /*0000*/  LDC R1, c[0x0][0x28] ;  /* 0x00000a00ff017b82 */ /* 0x000e240000000800 */
[----:B0-----:R-:W-:Y:S01]  /*0010*/  VIADD R1, R1, 0xfffffff8 ;  /* 0xfffffff801017836 */ /* 0x001fe20000000000 */
[----:B------:R-:W0:Y:S01]  /*0020*/  S2R R4, SR_TID.X ;  /* 0x0000000000047919 */ /* 0x000e220000002100 */
[----:B------:R-:W-:Y:S01]  /*0030*/  ELECT P0, URZ, PT ;  /* 0x00000000003f782f */ /* 0x000fe20003800000 */
[----:B------:R-:W-:Y:S01]  /*0040*/  BSSY B0, `(.L_x_0) ;  /* 0x000000f000007945 */ /* 0x000fe20003800000 */
[--C-:B0-----:R-:W-:Y:S02]  /*0050*/  SHF.R.U32.HI R0, RZ, 0x5, R4.reuse ;  /* 0x00000005ff007819 */ /* 0x101fe40000011604 */
[----:B------:R-:W-:-:S03]  /*0060*/  SHF.R.U32.HI R7, RZ, 0x7, R4 ;  /* 0x00000007ff077819 */ /* 0x000fc60000011604 */
[----:B------:R-:W0:Y:S04]  /*0070*/  SHFL.IDX PT, R2, R0, RZ, 0x1f ;  /* 0x00001fff00027589 */ /* 0x000e2800000e0000 */
[----:B------:R1:W2:Y:S01]  /*0080*/  SHFL.IDX PT, R10, R7, RZ, 0x1f ;  /* 0x00001fff070a7589 */ /* 0x0002a200000e0000 */
[----:B0-----:R-:W-:-:S13]  /*0090*/  ISETP.NE.OR P0, PT, R2, RZ, !P0 ;  /* 0x000000ff0200720c */ /* 0x001fda0004705670 */
[----:B-12---:R-:W-:Y:S05]  /*00a0*/  @P0 BRA `(.L_x_1) ;  /* 0x0000000000200947 */ /* 0x006fea0003800000 */
[----:B------:R-:W-:Y:S02]  /*00b0*/  ULDC.64 UR4, c[0x0][0x198] ;  /* 0x0000660000047ab9 */ /* 0x000fe40000000a00 */
[----:B------:R-:W-:Y:S02]  /*00c0*/  UIADD3 UR6, UP0, UR4, 0xf0, URZ ;  /* 0x000000f004067890 */ /* 0x000fe4000ff1e03f */
[----:B------:R-:W-:Y:S02]  /*00d0*/  UIADD3 UR4, UP1, UR4, 0x1f0, URZ ;  /* 0x000001f004047890 */ /* 0x000fe4000ff3e03f */
[----:B------:R-:W-:Y:S02]  /*00e0*/  UIADD3.X UR7, URZ, UR5, URZ, UP0, !UPT ;  /* 0x000000053f077290 */ /* 0x000fe400087fe43f */
[----:B------:R-:W-:-:S07]  /*00f0*/  UIADD3.X UR5, URZ, UR5, URZ, UP1, !UPT ;  /* 0x000000053f057290 */ /* 0x000fce0008ffe43f */
[----:B------:R0:W-:Y:S02]  /*0100*/  UTMACCTL.PF [UR6] ;  /* 0x00000000060079b9 */ /* 0x0001e40008040000 */
[----:B------:R0:W-:Y:S02]  /*0110*/  UTMACCTL.PF [UR4] ;  /* 0x00000000040079b9 */ /* 0x0001e40008040000 */
[----:B0-----:R-:W-:Y:S01]  /*0120*/  NOP ;  /* 0x0000000000007918 */ /* 0x001fe20000000000 */
.L_x_1:
[----:B------:R-:W-:Y:S05]  /*0130*/  BSYNC B0 ;  /* 0x0000000000007941 */ /* 0x000fea0003800000 */
.L_x_0:
[----:B------:R-:W0:Y:S02]  /*0140*/  SHFL.IDX PT, R9, R0, RZ, 0x1f ;  /* 0x00001fff00097589 */ /* 0x000e2400000e0000 */
[----:B0-----:R-:W-:-:S13]  /*0150*/  ISETP.NE.AND P0, PT, R9, RZ, PT ;  /* 0x000000ff0900720c */ /* 0x001fda0003f05270 */
[----:B------:R-:W-:Y:S05]  /*0160*/  @P0 BRA `(.L_x_2) ;  /* 0x0000000000600947 */ /* 0x000fea0003800000 */
[----:B------:R-:W0:Y:S01]  /*0170*/  S2UR UR8, SR_CgaCtaId ;  /* 0x00000000000879c3 */ /* 0x000e220000008800 */
[----:B------:R-:W-:Y:S01]  /*0180*/  UMOV UR4, 0x400 ;  /* 0x0000040000047882 */ /* 0x000fe20000000000 */
[----:B------:R-:W-:Y:S01]  /*0190*/  UMOV UR5, 0x1 ;  /* 0x0000000100057882 */ /* 0x000fe20000000000 */
[----:B------:R-:W-:Y:S01]  /*01a0*/  UMOV UR6, 0x2 ;  /* 0x0000000200067882 */ /* 0x000fe20000000000 */
[----:B------:R-:W-:Y:S01]  /*01b0*/  ELECT P0, URZ, PT ;  /* 0x00000000003f782f */ /* 0x000fe20003800000 */
[----:B------:R-:W-:-:S04]  /*01c0*/  UIADD3 UR6, -UR6, 0x100000, URZ ;  /* 0x0010000006067890 */ /* 0x000fc8000fffe13f */
[----:B------:R-:W-:Y:S02]  /*01d0*/  USHF.L.U32 UR7, UR6, 0xb, URZ ;  /* 0x0000000b06077899 */ /* 0x000fe4000800063f */
[----:B------:R-:W-:Y:S02]  /*01e0*/  USHF.L.U32 UR6, UR6, 0x1, URZ ;  /* 0x0000000106067899 */ /* 0x000fe4000800063f */
[----:B0-----:R-:W-:Y:S02]  /*01f0*/  ULEA UR8, UR8, UR4, 0x18 ;  /* 0x0000000408087291 */ /* 0x001fe4000f8ec03f */
[----:B------:R-:W-:-:S04]  /*0200*/  UIADD3 UR4, -UR5, 0x100000, URZ ;  /* 0x0010000005047890 */ /* 0x000fc8000fffe13f */
[----:B------:R-:W-:Y:S02]  /*0210*/  USHF.L.U32 UR5, UR4, 0xb, URZ ;  /* 0x0000000b04057899 */ /* 0x000fe4000800063f */
[----:B------:R-:W-:Y:S01]  /*0220*/  USHF.L.U32 UR4, UR4, 0x1, URZ ;  /* 0x0000000104047899 */ /* 0x000fe2000800063f */
[----:B------:R-:W0:Y:S11]  /*0230*/  FENCE.VIEW.ASYNC.S ;  /* 0x00000000000073c6 */ /* 0x000e360000000000 */
[----:B0-----:R0:W1:Y:S01]  /*0240*/  SYNCS.EXCH.64 URZ, [UR8], UR4 ;  /* 0x00000004083f75b2 */ /* 0x0010620008000100 */
[----:B------:R0:W2:Y:S01]  /*0250*/  SYNCS.EXCH.64 URZ, [UR8+0x28], UR6 ;  /* 0x00002806083f75b2 */ /* 0x0000a20008000100 */
[----:B------:R0:W3:Y:S01]  /*0260*/  SYNCS.EXCH.64 URZ, [UR8+0x8], UR4 ;  /* 0x00000804083f75b2 */ /* 0x0000e20008000100 */
[----:B------:R0:W4:Y:S01]  /*0270*/  SYNCS.EXCH.64 URZ, [UR8+0x30], UR6 ;  /* 0x00003006083f75b2 */ /* 0x0001220008000100 */
[----:B------:R0:W0:Y:S01]  /*0280*/  SYNCS.EXCH.64 URZ, [UR8+0x10], UR4 ;  /* 0x00001004083f75b2 */ /* 0x0000220008000100 */
[----:B------:R0:W0:Y:S01]  /*0290*/  SYNCS.EXCH.64 URZ, [UR8+0x38], UR6 ;  /* 0x00003806083f75b2 */ /* 0x0000220008000100 */
[----:B------:R0:W0:Y:S01]  /*02a0*/  SYNCS.EXCH.64 URZ, [UR8+0x18], UR4 ;  /* 0x00001804083f75b2 */ /* 0x0000220008000100 */
[----:B------:R0:W0:Y:S01]  /*02b0*/  SYNCS.EXCH.64 URZ, [UR8+0x40], UR6 ;  /* 0x00004006083f75b2 */ /* 0x0000220008000100 */
[----:B------:R0:W0:Y:S01]  /*02c0*/  SYNCS.EXCH.64 URZ, [UR8+0x20], UR4 ;  /* 0x00002004083f75b2 */ /* 0x0000220008000100 */
[----:B------:R0:W0:Y:S01]  /*02d0*/  SYNCS.EXCH.64 URZ, [UR8+0x48], UR6 ;  /* 0x00004806083f75b2 */ /* 0x0000220008000100 */
[----:B------:R-:W-:Y:S01]  /*02e0*/  NOP ;  /* 0x0000000000007918 */ /* 0x000fe20000000000 */
.L_x_2:
[----:B------:R-:W5:Y:S01]  /*02f0*/  SHFL.IDX PT, R12, R0, RZ, 0x1f ;  /* 0x00001fff000c7589 */ /* 0x000f6200000e0000 */
[----:B------:R-:W1:Y:S01]  /*0300*/  S2UR UR12, SR_CTAID.X ;  /* 0x00000000000c79c3 */ /* 0x000e620000002500 */
[----:B------:R-:W-:Y:S02]  /*0310*/  SHF.R.S32.HI R3, RZ, 0x1f, R4 ;  /* 0x0000001fff037819 */ /* 0x000fe40000011404 */
[----:B------:R-:W-:Y:S01]  /*0320*/  ELECT P0, URZ, PT ;  /* 0x00000000003f782f */ /* 0x000fe20003800000 */
[----:B------:R-:W2:Y:S01]  /*0330*/  SHFL.IDX PT, R11, R0, RZ, 0x1f ;  /* 0x00001fff000b7589 */ /* 0x000ea200000e0000 */
[----:B0-----:R-:W-:Y:S01]  /*0340*/  ULDC UR4, c[0x0][0x150] ;  /* 0x0000540000047ab9 */ /* 0x001fe20000000800 */
[----:B------:R-:W-:Y:S02]  /*0350*/  LEA.HI R3, R3, R4, RZ, 0x7 ;  /* 0x0000000403037211 */ /* 0x000fe400078f38ff */
[----:B------:R-:W-:Y:S01]  /*0360*/  ELECT P1, URZ, PT ;  /* 0x00000000003f782f */ /* 0x000fe20003820000 */
[----:B------:R-:W0:Y:S01]  /*0370*/  S2R R6, SR_CTAID.Y ;  /* 0x0000000000067919 */ /* 0x000e220000002600 */
[----:B------:R-:W3:Y:S01]  /*0380*/  LDC R14, c[0x0][0x144] ;  /* 0x00005100ff0e7b82 */ /* 0x000ee20000000800 */
[----:B------:R-:W-:Y:S01]  /*0390*/  LOP3.LUT R3, R3, 0xffffff80, RZ, 0xc0, !PT ;  /* 0xffffff8003037812 */ /* 0x000fe200078ec0ff */
[----:B------:R-:W-:Y:S01]  /*03a0*/  UMOV UR11, 0x80 ;  /* 0x00000080000b7882 */ /* 0x000fe20000000000 */
[----:B------:R-:W4:Y:S01]  /*03b0*/  SHFL.IDX PT, R16, R7, RZ, 0x1f ;  /* 0x00001fff07107589 */ /* 0x000f2200000e0000 */
[----:B------:R-:W-:Y:S01]  /*03c0*/  NOP ;  /* 0x0000000000007918 */ /* 0x000fe20000000000 */
[----:B------:R-:W-:Y:S01]  /*03d0*/  NOP ;  /* 0x0000000000007918 */ /* 0x000fe20000000000 */
[----:B------:R-:W-:Y:S01]  /*03e0*/  IMAD.IADD R5, R4, 0x1, -R3 ;  /* 0x0000000104057824 */ /* 0x000fe200078e0a03 */
[C---:B------:R-:W-:Y:S01]  /*03f0*/  ISETP.NE.AND P4, PT, R10.reuse, RZ, PT ;  /* 0x000000ff0a00720c */ /* 0x040fe20003f85270 */
[----:B------:R-:W4:Y:S01]  /*0400*/  LDC R15, c[0x0][0x140] ;  /* 0x00005000ff0f7b82 */ /* 0x000f220000000800 */
[----:B------:R-:W-:-:S02]  /*0410*/  VIADD R36, R10, 0xffffffff ;  /* 0xffffffff0a247836 */ /* 0x000fc40000000000 */
[----:B------:R-:W-:Y:S01]  /*0420*/  SHF.R.S32.HI R8, RZ, 0x1f, R5 ;  /* 0x0000001fff087819 */ /* 0x000fe20000011405 */
[----:B------:R-:W-:Y:S02]  /*0430*/  IMAD.MOV.U32 R57, RZ, RZ, 0x1 ;  /* 0x00000001ff397424 */ /* 0x000fe400078e00ff */
[----:B------:R-:W-:Y:S02]  /*0440*/  ISETP.GE.U32.AND P6, PT, R36, 0x2, PT ;  /* 0x000000022400780c */ /* 0x000fe40003fc6070 */
[----:B-----5:R-:W-:Y:S01]  /*0450*/  ISETP.NE.OR P0, PT, R12, RZ, !P0 ;  /* 0x000000ff0c00720c */ /* 0x020fe20004705670 */
[----:B------:R-:W5:Y:S01]  /*0460*/  LDC R25, c[0x0][0x148] ;  /* 0x00005200ff197b82 */ /* 0x000f620000000800 */
[----:B-1----:R-:W-:Y:S02]  /*0470*/  I2FP.F32.U32 R12, UR12 ;  /* 0x0000000c000c7c45 */ /* 0x002fe40008201000 */
[----:B------:R-:W-:Y:S02]  /*0480*/  LEA.HI R3, R8, R5, RZ, 0x3 ;  /* 0x0000000508037211 */ /* 0x000fe400078f18ff */
[----:B--2---:R-:W-:Y:S01]  /*0490*/  ISETP.NE.OR P1, PT, R11, RZ, !P1 ;  /* 0x000000ff0b00720c */ /* 0x004fe20004f25670 */
[----:B------:R-:W-:Y:S01]  /*04a0*/  FMUL R13, R12, UR4 ;  /* 0x000000040c0d7c20 */ /* 0x000fe20008400000 */
[--C-:B------:R-:W-:Y:S01]  /*04b0*/  SHF.R.S32.HI R0, RZ, 0x3, R3.reuse ;  /* 0x00000003ff007819 */ /* 0x100fe20000011403 */
[----:B------:R-:W-:Y:S01]  /*04c0*/  ULDC UR4, c[0x0][0x154] ;  /* 0x0000550000047ab9 */ /* 0x000fe20000000800 */
[----:B------:R-:W-:-:S02]  /*04d0*/  SHF.R.S32.HI R3, RZ, 0x1f, R3 ;  /* 0x0000001fff037819 */ /* 0x000fc40000011403 */
[----:B------:R-:W-:Y:S01]  /*04e0*/  SHF.R.S32.HI R12, RZ, 0x1f, R9 ;  /* 0x0000001fff0c7819 */ /* 0x000fe20000011409 */
[----:B------:R-:W1:Y:S01]  /*04f0*/  F2I.U32.TRUNC.NTZ R13, R13 ;  /* 0x0000000d000d7305 */ /* 0x000e62000020f000 */
[----:B------:R-:W-:Y:S01]  /*0500*/  LEA.HI R11, R3, R0, RZ, 0x2 ;  /* 0x00000000030b7211 */ /* 0x000fe200078f10ff */
[----:B------:R-:W-:Y:S01]  /*0510*/  VOTEU.ALL UP1, P0 ;  /* 0x00000000003f7886 */ /* 0x000fe20000020000 */
[----:B------:R-:W-:Y:S01]  /*0520*/  LEA.HI R12, R12, R9, RZ, 0x2 ;  /* 0x000000090c0c7211 */ /* 0x000fe200078f10ff */
[----:B------:R-:W-:Y:S01]  /*0530*/  VOTEU.ALL UP0, P0 ;  /* 0x00000000003f7886 */ /* 0x000fe20000000000 */
[----:B------:R-:W-:Y:S01]  /*0540*/  SHF.R.S32.HI R3, RZ, 0x1f, R2 ;  /* 0x0000001fff037819 */ /* 0x000fe20000011402 */
[----:B------:R-:W-:Y:S01]  /*0550*/  VOTEU.ALL UP2, P1 ;  /* 0x00000000003f7886 */ /* 0x000fe20000840000 */
[----:B------:R-:W-:Y:S01]  /*0560*/  LOP3.LUT R11, R11, 0xfffffffc, RZ, 0xc0, !PT ;  /* 0xfffffffc0b0b7812 */ /* 0x000fe200078ec0ff */
[----:B------:R-:W2:Y:S01]  /*0570*/  @!UP1 S2UR UR7, SR_CgaCtaId ;  /* 0x00000000000799c3 */ /* 0x000ea20000008800 */
[----:B------:R-:W-:Y:S01]  /*0580*/  LOP3.LUT R12, R12, 0x3ffffffc, RZ, 0xc0, !PT ;  /* 0x3ffffffc0c0c7812 */ /* 0x000fe200078ec0ff */
[----:B------:R-:W-:Y:S01]  /*0590*/  @!UP1 UMOV UR6, 0x400 ;  /* 0x0000040000069882 */ /* 0x000fe20000000000 */
[----:B------:R-:W-:Y:S01]  /*05a0*/  LEA.HI R3, R3, R2, RZ, 0x2 ;  /* 0x0000000203037211 */ /* 0x000fe200078f10ff */
[----:B------:R-:W-:Y:S01]  /*05b0*/  IMAD.IADD R11, R0, 0x1, -R11 ;  /* 0x00000001000b7824 */ /* 0x000fe200078e0a0b */
[----:B------:R-:W-:Y:S01]  /*05c0*/  @!UP2 UMOV UR9, 0x400 ;  /* 0x000004000009a882 */ /* 0x000fe20000000000 */
[----:B------:R-:W-:Y:S01]  /*05d0*/  IMAD.IADD R12, R9, 0x1, -R12 ;  /* 0x00000001090c7824 */ /* 0x000fe200078e0a0c */
[----:B------:R-:W-:Y:S01]  /*05e0*/  LOP3.LUT R3, R3, 0xfffffffc, RZ, 0xc0, !PT ;  /* 0xfffffffc03037812 */ /* 0x000fe200078ec0ff */
[----:B------:R-:W5:Y:S01]  /*05f0*/  @!UP2 S2UR UR10, SR_CgaCtaId ;  /* 0x00000000000aa9c3 */ /* 0x000f620000008800 */
[----:B-1----:R-:W-:Y:S01]  /*0600*/  IMAD.MOV R13, RZ, RZ, -R13 ;  /* 0x000000ffff0d7224 */ /* 0x002fe200078e0a0d */
[----:B------:R-:W-:Y:S01]  /*0610*/  VOTEU.ALL UP3, P1 ;  /* 0x00000000003f7886 */ /* 0x000fe20000860000 */
[----:B------:R-:W-:Y:S01]  /*0620*/  IMAD R11, R12, 0x4, R11 ;  /* 0x000000040c0b7824 */ /* 0x000fe200078e020b */
[----:B------:R-:W-:Y:S01]  /*0630*/  VOTEU.ALL UP4, P1 ;  /* 0x00000000003f7886 */ /* 0x000fe20000880000 */
[----:B------:R-:W-:Y:S01]  /*0640*/  IMAD.IADD R9, R2, 0x1, -R3 ;  /* 0x0000000102097824 */ /* 0x000fe200078e0a03 */
[----:B0-----:R-:W-:Y:S01]  /*0650*/  I2FP.F32.U32 R2, R6 ;  /* 0x0000000600027245 */ /* 0x001fe20000201000 */
[----:B---3--:R-:W-:Y:S01]  /*0660*/  IMAD R21, R14, R13, UR12 ;  /* 0x0000000c0e157e24 */ /* 0x008fe2000f8e020d */
[C---:B------:R-:W-:Y:S01]  /*0670*/  LEA.HI R0, R11.reuse, R11, RZ, 0x1 ;  /* 0x0000000b0b007211 */ /* 0x040fe200078f08ff */
[C---:B------:R-:W-:Y:S01]  /*0680*/  IMAD.SHL.U32 R56, R11.reuse, 0x4, RZ ;  /* 0x000000040b387824 */ /* 0x040fe200078e00ff */
[----:B------:R-:W-:Y:S01]  /*0690*/  VOTEU.ALL UP5, P1 ;  /* 0x00000000003f7886 */ /* 0x000fe200008a0000 */
[----:B------:R-:W-:Y:S01]  /*06a0*/  FMUL R2, R2, UR4 ;  /* 0x0000000402027c20 */ /* 0x000fe20008400000 */
[----:B------:R-:W-:Y:S01]  /*06b0*/  LOP3.LUT R0, R0, 0xfffffffe, RZ, 0xc0, !PT ;  /* 0xfffffffe00007812 */ /* 0x000fe200078ec0ff */
[----:B------:R-:W-:Y:S01]  /*06c0*/  UMOV UR4, 0x20 ;  /* 0x0000002000047882 */ /* 0x000fe20000000000 */
[----:B------:R-:W-:Y:S01]  /*06d0*/  LOP3.LUT R56, R11, 0xc, R56, 0x78, !PT ;  /* 0x0000000c0b387812 */ /* 0x000fe200078e7838 */
[----:B------:R-:W-:-:S04]  /*06e0*/  @!UP1 UIADD3 UR4, -UR4, 0x100000, URZ ;  /* 0x0010000004049890 */ /* 0x000fc8000fffe13f */
[----:B------:R-:W-:Y:S02]  /*06f0*/  @!UP1 USHF.L.U32 UR5, UR4, 0xb, URZ ;  /* 0x0000000b04059899 */ /* 0x000fe4000800063f */
[----:B------:R-:W-:Y:S01]  /*0700*/  @!UP1 USHF.L.U32 UR4, UR4, 0x1, URZ ;  /* 0x0000000104049899 */ /* 0x000fe2000800063f */
[----:B----4-:R-:W-:Y:S01]  /*0710*/  ISETP.EQ.U32.AND P2, PT, R15, 0x1, PT ;  /* 0x000000010f00780c */ /* 0x010fe20003f42070 */
[----:B------:R-:W-:Y:S01]  /*0720*/  IMAD.IADD R0, R11, 0x1, -R0 ;  /* 0x000000010b007824 */ /* 0x000fe200078e0a00 */
[----:B------:R-:W0:Y:S01]  /*0730*/  F2I.U32.TRUNC.NTZ R2, R2 ;  /* 0x0000000200027305 */ /* 0x000e22000020f000 */
[----:B--2---:R-:W-:Y:S01]  /*0740*/  @!UP1 ULEA UR8, UR7, UR6, 0x18 ;  /* 0x0000000607089291 */ /* 0x004fe2000f8ec03f */
[----:B------:R-:W-:Y:S01]  /*0750*/  R2UR UR43, R16 ;  /* 0x00000000102b72ca */ /* 0x000fe200000e0000 */
[----:B------:R-:W-:-:S04]  /*0760*/  @!UP2 UIADD3 UR6, -UR11, 0x100000, URZ ;  /* 0x001000000b06a890 */ /* 0x000fc8000fffe13f */
[----:B------:R-:W-:Y:S02]  /*0770*/  @!UP2 USHF.L.U32 UR7, UR6, 0xb, URZ ;  /* 0x0000000b0607a899 */ /* 0x000fe4000800063f */
[----:B------:R-:W-:Y:S01]  /*0780*/  @!UP2 USHF.L.U32 UR6, UR6, 0x1, URZ ;  /* 0x000000010606a899 */ /* 0x000fe2000800063f */
[----:B------:R-:W-:Y:S01]  /*0790*/  ISETP.NE.AND P3, PT, R0, R21, PT ;  /* 0x000000150000720c */ /* 0x000fe20003f65270 */
[----:B------:R-:W-:Y:S01]  /*07a0*/  VOTEU.ALL UP1, P0 ;  /* 0x00000000003f7886 */ /* 0x000fe20000020000 */
[----:B-----5:R-:W-:Y:S01]  /*07b0*/  @!UP2 ULEA UR9, UR10, UR9, 0x18 ;  /* 0x000000090a09a291 */ /* 0x020fe2000f8ec03f */
[----:B------:R-:W-:Y:S01]  /*07c0*/  LOP3.LUT P0, RZ, R5, 0x7, RZ, 0xc0, !PT ;  /* 0x0000000705ff7812 */ /* 0x000fe2000780c0ff */
[----:B------:R-:W-:Y:S01]  /*07d0*/  VOTEU.ALL UP2, P1 ;  /* 0x00000000003f7886 */ /* 0x000fe20000840000 */
[----:B------:R-:W-:Y:S02]  /*07e0*/  ISETP.NE.AND P1, PT, R9, 0x3, PT ;  /* 0x000000030900780c */ /* 0x000fe40003f25270 */
[----:B------:R-:W-:-:S02]  /*07f0*/  ISETP.LT.U32.AND P0, PT, R56, 0x2, !P0 ;  /* 0x000000023800780c */ /* 0x000fc40004701070 */
[----:B------:R-:W-:Y:S01]  /*0800*/  ISETP.EQ.OR P1, PT, R9, RZ, !P1 ;  /* 0x000000ff0900720c */ /* 0x000fe20004f22670 */
[----:B------:R-:W1:Y:S02]  /*0810*/  FENCE.VIEW.ASYNC.S ;  /* 0x00000000000073c6 */ /* 0x000e640000000000 */
[----:B-1----:R1:W2:Y:S01]  /*0820*/  @!UP0 SYNCS.EXCH.64 URZ, [UR8+0x80], UR4 ;  /* 0x00008004083f85b2 */ /* 0x0022a20008000100 */
[----:B0-----:R-:W-:Y:S01]  /*0830*/  IMAD.MOV R20, RZ, RZ, -R2 ;  /* 0x000000ffff147224 */ /* 0x001fe200078e0a02 */
[----:B------:R-:W-:-:S03]  /*0840*/  @P3 LEA.HI R0, R56, R56, RZ, 0x1 ;  /* 0x0000003838003211 */ /* 0x000fc600078f08ff */
[----:B------:R-:W-:Y:S01]  /*0850*/  IMAD R3, R25, R20, R6 ;  /* 0x0000001419037224 */ /* 0x000fe200078e0206 */
[----:B------:R-:W-:Y:S02]  /*0860*/  ISETP.EQ.AND P1, PT, R10, RZ, P1 ;  /* 0x000000ff0a00720c */ /* 0x000fe40000f22270 */
[----:B------:R-:W-:Y:S02]  /*0870*/  @P3 SHF.R.S32.HI R0, RZ, 0x1, R0 ;  /* 0x00000001ff003819 */ /* 0x000fe40000011400 */
[----:B------:R-:W-:Y:S02]  /*0880*/  SEL R23, RZ, 0x1, !P1 ;  /* 0x00000001ff177807 */ /* 0x000fe40004800000 */
[----:B------:R-:W-:Y:S02]  /*0890*/  @P3 ISETP.NE.AND P5, PT, R0, R3, PT ;  /* 0x000000030000320c */ /* 0x000fe40003fa5270 */
[----:B------:R-:W-:Y:S01]  /*08a0*/  SEL R0, RZ, 0x1, !P0 ;  /* 0x00000001ff007807 */ /* 0x000fe20004000000 */
[----:B------:R1:W0:Y:S01]  /*08b0*/  @!UP1 SYNCS.EXCH.64 URZ, [UR8+0x88], UR4 ;  /* 0x00008804083f95b2 */ /* 0x0002220008000100 */
[----:B------:R-:W-:Y:S01]  /*08c0*/  NOP ;  /* 0x0000000000007918 */ /* 0x000fe20000000000 */
[----:B------:R-:W-:-:S02]  /*08d0*/  @P3 SEL R57, RZ, 0x1, P5 ;  /* 0x00000001ff393807 */ /* 0x000fc40002800000 */
[----:B------:R-:W-:Y:S02]  /*08e0*/  SEL R23, R23, 0x2, P6 ;  /* 0x0000000217177807 */ /* 0x000fe40003000000 */
[----:B------:R-:W-:Y:S01]  /*08f0*/  LOP3.LUT R57, R57, R0, RZ, 0xc0, !PT ;  /* 0x0000000039397212 */ /* 0x000fe200078ec0ff */
[----:B------:R1:W3:Y:S01]  /*0900*/  @!UP2 SYNCS.EXCH.64 URZ, [UR9+0x60], UR6 ;  /* 0x00006006093fa5b2 */ /* 0x0002e20008000100 */
[----:B------:R1:W4:Y:S01]  /*0910*/  @!UP3 SYNCS.EXCH.64 URZ, [UR9+0x68], UR6 ;  /* 0x00006806093fb5b2 */ /* 0x0003220008000100 */
[----:B------:R1:W0:Y:S01]  /*0920*/  @!UP4 SYNCS.EXCH.64 URZ, [UR9+0x70], UR6 ;  /* 0x00007006093fc5b2 */ /* 0x0002220008000100 */
[----:B------:R1:W0:Y:S01]  /*0930*/  @!UP5 SYNCS.EXCH.64 URZ, [UR9+0x78], UR6 ;  /* 0x00007806093fd5b2 */ /* 0x0002220008000100 */
[----:B------:R-:W-:Y:S01]  /*0940*/  NOP ;  /* 0x0000000000007918 */ /* 0x000fe20000000000 */
[----:B-12---:R-:W-:Y:S05]  /*0950*/  @!P2 BRA `(.L_x_3) ;  /* 0x000000000008a947 */ /* 0x006fea0003800000 */
[----:B0--34-:R-:W-:Y:S01]  /*0960*/  UCGABAR_ARV ;  /* 0x00000000000079c7 */ /* 0x019fe20008000000 */
[----:B------:R-:W-:Y:S05]  /*0970*/  BRA `(.L_x_4) ;  /* 0x0000000000047947 */ /* 0x000fea0003800000 */
.L_x_3:
[----:B0--34-:R-:W-:Y:S01]  /*0980*/  NOP ;  /* 0x0000000000007918 */ /* 0x019fe20000000000 */
.L_x_4:
[----:B------:R-:W-:Y:S01]  /*0990*/  ULDC.64 UR4, c[0x0][0x598] ;  /* 0x0001660000047ab9 */ /* 0x000fe20000000a00 */
[----:B------:R-:W-:Y:S01]  /*09a0*/  ULDC.64 UR36, c[0x0][0x208] ;  /* 0x0000820000247ab9 */ /* 0x000fe20000000a00 */
[----:B------:R-:W-:-:S04]  /*09b0*/  ISETP.NE.U32.AND P0, PT, RZ, UR4, PT ;  /* 0x00000004ff007c0c */ /* 0x000fc8000bf05070 */
[----:B------:R-:W-:-:S13]  /*09c0*/  ISETP.NE.AND.EX P0, PT, RZ, UR5, PT, P0 ;  /* 0x00000005ff007c0c */ /* 0x000fda000bf05300 */
[----:B------:R-:W-:Y:S05]  /*09d0*/  @!P0 BRA `(.L_x_5) ;  /* 0x00000000001c8947 */ /* 0x000fea0003800000 */
[----:B------:R-:W0:Y:S02]  /*09e0*/  LDC.64 R2, c[0x0][0x598] ;  /* 0x00016600ff027b82 */ /* 0x000e240000000a00 */
[----:B0-----:R-:W2:Y:S02]  /*09f0*/  LDG.E.64 R2, desc[UR36][R2.64] ;  /* 0x0000002402027981 */ /* 0x001ea4000c1e1b00 */
[----:B--2---:R-:W-:-:S04]  /*0a00*/  ISETP.NE.U32.AND P0, PT, R2, RZ, PT ;  /* 0x000000ff0200720c */ /* 0x004fc80003f05070 */
[----:B------:R-:W-:-:S13]  /*0a10*/  ISETP.NE.AND.EX P0, PT, R3, RZ, PT, P0 ;  /* 0x000000ff0300720c */ /* 0x000fda0003f05300 */
[----:B------:R-:W-:Y:S05]  /*0a20*/  @!P0 BRA `(.L_x_5) ;  /* 0x0000000000088947 */ /* 0x000fea0003800000 */
[----:B------:R0:W5:Y:S01]  /*0a30*/  LD.E R58, desc[UR36][R2.64] ;  /* 0x00000024023a7980 */ /* 0x000162000c101900 */
[----:B------:R-:W-:Y:S05]  /*0a40*/  BRA `(.L_x_6) ;  /* 0x0000000000247947 */ /* 0x000fea0003800000 */
.L_x_5:
[----:B------:R-:W-:Y:S02]  /*0a50*/  ULDC.64 UR4, c[0x0][0x588] ;  /* 0x0001620000047ab9 */ /* 0x000fe40000000a00 */
[----:B------:R-:W-:-:S04]  /*0a60*/  ISETP.NE.U32.AND P0, PT, RZ, UR4, PT ;  /* 0x00000004ff007c0c */ /* 0x000fc8000bf05070 */
[----:B------:R-:W-:-:S13]  /*0a70*/  ISETP.NE.AND.EX P0, PT, RZ, UR5, PT, P0 ;  /* 0x00000005ff007c0c */ /* 0x000fda000bf05300 */
[----:B------:R-:W-:Y:S05]  /*0a80*/  @!P0 BRA `(.L_x_7) ;  /* 0x00000000000c8947 */ /* 0x000fea0003800000 */
[----:B------:R-:W0:Y:S02]  /*0a90*/  LDC.64 R58, c[0x0][0x588] ;  /* 0x00016200ff3a7b82 */ /* 0x000e240000000a00 */
[----:B0-----:R1:W5:Y:S01]  /*0aa0*/  LDG.E R58, desc[UR36][R58.64] ;  /* 0x000000243a3a7981 */ /* 0x001362000c1e1900 */
[----:B------:R-:W-:Y:S05]  /*0ab0*/  BRA `(.L_x_6) ;  /* 0x0000000000087947 */ /* 0x000fea0003800000 */
.L_x_7:
[----:B------:R-:W-:Y:S02]  /*0ac0*/  ULDC UR4, c[0x0][0x580] ;  /* 0x0001600000047ab9 */ /* 0x000fe40000000800 */
[----:B------:R-:W-:-:S07]  /*0ad0*/  IMAD.U32 R58, RZ, RZ, UR4 ;  /* 0x00000004ff3a7e24 */ /* 0x000fce000f8e00ff */
.L_x_6:
[----:B------:R-:W-:Y:S02]  /*0ae0*/  ULDC.64 UR4, c[0x0][0x5a0] ;  /* 0x0001680000047ab9 */ /* 0x000fe40000000a00 */
[----:B------:R-:W-:-:S04]  /*0af0*/  ISETP.NE.U32.AND P0, PT, RZ, UR4, PT ;  /* 0x00000004ff007c0c */ /* 0x000fc8000bf05070 */
[----:B------:R-:W-:-:S13]  /*0b00*/  ISETP.NE.AND.EX P0, PT, RZ, UR5, PT, P0 ;  /* 0x00000005ff007c0c */ /* 0x000fda000bf05300 */
[----:B------:R-:W-:Y:S05]  /*0b10*/  @!P0 BRA `(.L_x_8) ;  /* 0x00000000001c8947 */ /* 0x000fea0003800000 */
[----:B0-----:R-:W0:Y:S02]  /*0b20*/  LDC.64 R2, c[0x0][0x5a0] ;  /* 0x00016800ff027b82 */ /* 0x001e240000000a00 */
[----:B0-----:R-:W2:Y:S02]  /*0b30*/  LDG.E.64 R2, desc[UR36][R2.64] ;  /* 0x0000002402027981 */ /* 0x001ea4000c1e1b00 */
[----:B--2---:R-:W-:-:S04]  /*0b40*/  ISETP.NE.U32.AND P0, PT, R2, RZ, PT ;  /* 0x000000ff0200720c */ /* 0x004fc80003f05070 */
[----:B------:R-:W-:-:S13]  /*0b50*/  ISETP.NE.AND.EX P0, PT, R3, RZ, PT, P0 ;  /* 0x000000ff0300720c */ /* 0x000fda0003f05300 */
[----:B------:R-:W-:Y:S05]  /*0b60*/  @!P0 BRA `(.L_x_8) ;  /* 0x0000000000088947 */ /* 0x000fea0003800000 */
[----:B-1----:R0:W5:Y:S01]  /*0b70*/  LD.E R59, desc[UR36][R2.64] ;  /* 0x00000024023b7980 */ /* 0x002162000c101900 */
[----:B------:R-:W-:Y:S05]  /*0b80*/  BRA `(.L_x_9) ;  /* 0x0000000000247947 */ /* 0x000fea0003800000 */
.L_x_8:
[----:B------:R-:W-:Y:S02]  /*0b90*/  ULDC.64 UR4, c[0x0][0x590] ;  /* 0x0001640000047ab9 */ /* 0x000fe40000000a00 */
[----:B------:R-:W-:-:S04]  /*0ba0*/  ISETP.NE.U32.AND P0, PT, RZ, UR4, PT ;  /* 0x00000004ff007c0c */ /* 0x000fc8000bf05070 */
[----:B------:R-:W-:-:S13]  /*0bb0*/  ISETP.NE.AND.EX P0, PT, RZ, UR5, PT, P0 ;  /* 0x00000005ff007c0c */ /* 0x000fda000bf05300 */
[----:B------:R-:W-:Y:S05]  /*0bc0*/  @!P0 BRA `(.L_x_10) ;  /* 0x00000000000c8947 */ /* 0x000fea0003800000 */
[----:B0-----:R-:W1:Y:S02]  /*0bd0*/  LDC.64 R2, c[0x0][0x590] ;  /* 0x00016400ff027b82 */ /* 0x001e640000000a00 */
[----:B-1----:R1:W5:Y:S01]  /*0be0*/  LDG.E R59, desc[UR36][R2.64] ;  /* 0x00000024023b7981 */ /* 0x002362000c1e1900 */
[----:B------:R-:W-:Y:S05]  /*0bf0*/  BRA `(.L_x_9) ;  /* 0x0000000000087947 */ /* 0x000fea0003800000 */
.L_x_10:
[----:B------:R-:W-:Y:S02]  /*0c00*/  ULDC UR4, c[0x0][0x584] ;  /* 0x0001610000047ab9 */ /* 0x000fe40000000800 */
[----:B-1----:R-:W-:-:S07]  /*0c10*/  IMAD.U32 R59, RZ, RZ, UR4 ;  /* 0x00000004ff3b7e24 */ /* 0x002fce000f8e00ff */
.L_x_9:
[----:B01----:R-:W0:Y:S01]  /*0c20*/  LDC R2, c[0x0][0x65c] ;  /* 0x00019700ff027b82 */ /* 0x003e220000000800 */
[----:B------:R-:W-:Y:S01]  /*0c30*/  ULDC UR6, c[0x0][0x28c] ;  /* 0x0000a30000067ab9 */ /* 0x000fe20000000800 */
[----:B------:R-:W-:Y:S01]  /*0c40*/  ISETP.NE.AND P0, PT, R10, 0x2, PT ;  /* 0x000000020a00780c */ /* 0x000fe20003f05270 */
[----:B------:R-:W-:Y:S01]  /*0c50*/  UIADD3 UR6, UR6, 0x7f, URZ ;  /* 0x0000007f06067890 */ /* 0x000fe2000fffe03f */
[----:B------:R-:W-:Y:S01]  /*0c60*/  IMAD.U32 R10, RZ, RZ, UR12 ;  /* 0x0000000cff0a7e24 */ /* 0x000fe2000f8e00ff */
[----:B------:R-:W-:Y:S01]  /*0c70*/  UMOV UR38, URZ ;  /* 0x0000003f00267c82 */ /* 0x000fe20008000000 */
[----:B------:R-:W-:Y:S01]  /*0c80*/  UMOV UR39, URZ ;  /* 0x0000003f00277c82 */ /* 0x000fe20008000000 */
[----:B------:R-:W-:Y:S01]  /*0c90*/  USHF.R.S32.HI UR7, URZ, 0x1f, UR6 ;  /* 0x0000001f3f077899 */ /* 0x000fe20008011406 */
[----:B------:R-:W-:-:S03]  /*0ca0*/  ULDC.64 UR8, c[0x0][0x650] ;  /* 0x0001940000087ab9 */ /* 0x000fc60000000a00 */
[----:B------:R-:W-:-:S04]  /*0cb0*/  ULEA.HI UR7, UR7, UR6, URZ, 0x7 ;  /* 0x0000000607077291 */ /* 0x000fc8000f8f383f */
[----:B------:R-:W-:Y:S01]  /*0cc0*/  USHF.R.S32.HI UR40, URZ, 0x7, UR7 ;  /* 0x000000073f287899 */ /* 0x000fe20008011407 */
[----:B0-----:R-:W-:-:S13]  /*0cd0*/  ISETP.NE.AND P1, PT, R2, 0x1, PT ;  /* 0x000000010200780c */ /* 0x001fda0003f25270 */
[----:B------:R-:W0:Y:S01]  /*0ce0*/  @P1 LDC R17, c[0x0][0x10] ;  /* 0x00000400ff111b82 */ /* 0x000e220000000800 */
[----:B------:R-:W-:Y:S02]  /*0cf0*/  @P1 IMAD.MOV.U32 R7, RZ, RZ, RZ ;  /* 0x000000ffff071224 */ /* 0x000fe400078e00ff */
[----:B------:R-:W-:-:S05]  /*0d00*/  @P1 IMAD.MOV.U32 R11, RZ, RZ, RZ ;  /* 0x000000ffff0b1224 */ /* 0x000fca00078e00ff */
[----:B------:R-:W1:Y:S01]  /*0d10*/  @!P1 LDC R3, c[0x0][0xc] ;  /* 0x00000300ff039b82 */ /* 0x000e620000000800 */
[----:B------:R-:W-:Y:S01]  /*0d20*/  ULDC UR4, c[0x0][0xc] ;  /* 0x0000030000047ab9 */ /* 0x000fe20000000800 */
[----:B------:R-:W-:Y:S02]  /*0d30*/  ULDC UR5, c[0x0][0x10] ;  /* 0x0000040000057ab9 */ /* 0x000fe40000000800 */
[----:B------:R-:W-:-:S04]  /*0d40*/  UIMAD.WIDE.U32 UR4, UR4, UR5, URZ ;  /* 0x00000005040472a5 */ /* 0x000fc8000f8e003f */
[----:B------:R-:W2:Y:S01]  /*0d50*/  LDC R0, c[0x0][0x14] ;  /* 0x00000500ff007b82 */ /* 0x000ea20000000800 */
[----:B0-----:R-:W-:-:S04]  /*0d60*/  @P1 IMAD.WIDE.U32 R16, R17, UR12, R6 ;  /* 0x0000000c11101c25 */ /* 0x001fc8000f8e0006 */
[----:B------:R-:W-:Y:S02]  /*0d70*/  @P1 IMAD.IADD R17, R17, 0x1, R11 ;  /* 0x0000000111111824 */ /* 0x000fe400078e020b */
[----:B------:R-:W-:Y:S02]  /*0d80*/  IMAD.MOV.U32 R11, RZ, RZ, RZ ;  /* 0x000000ffff0b7224 */ /* 0x000fe400078e00ff */
[----:B-1----:R-:W-:-:S04]  /*0d90*/  @!P1 IMAD.WIDE.U32 R10, R6, R3, R10 ;  /* 0x00000003060a9225 */ /* 0x002fc800078e000a */
[----:B------:R-:W-:Y:S02]  /*0da0*/  @!P1 IMAD.MOV.U32 R16, RZ, RZ, R10 ;  /* 0x000000ffff109224 */ /* 0x000fe400078e000a */
[----:B--2---:R-:W-:-:S04]  /*0db0*/  IMAD.WIDE.U32 R12, R0, UR4, RZ ;  /* 0x00000004000c7c25 */ /* 0x004fc8000f8e00ff */
[----:B------:R-:W-:Y:S01]  /*0dc0*/  IMAD R3, R0, UR5, RZ ;  /* 0x0000000500037c24 */ /* 0x000fe2000f8e02ff */
[----:B------:R0:W-:Y:S01]  /*0dd0*/  STL.64 [R1], R12 ;  /* 0x0000000c01007387 */ /* 0x0001e20000100a00 */
[----:B------:R-:W-:Y:S02]  /*0de0*/  @!P1 IMAD.MOV.U32 R17, RZ, RZ, R11 ;  /* 0x000000ffff119224 */ /* 0x000fe400078e000b */
[----:B------:R-:W-:Y:S01]  /*0df0*/  IMAD.IADD R0, R13, 0x1, R3 ;  /* 0x000000010d007824 */ /* 0x000fe200078e0203 */
[----:B------:R-:W-:Y:S06]  /*0e00*/  @P0 BRA `(.L_x_11) ;  /* 0x0000000000200947 */ /* 0x000fec0003800000 */
[----:B------:R-:W-:Y:S01]  /*0e10*/  UISETP.GE.U32.AND UP0, UPT, UR40, 0x5, UPT ;  /* 0x000000052800788c */ /* 0x000fe2000bf06070 */
[----:B------:R-:W-:Y:S01]  /*0e20*/  IADD3 R16, P0, R16, R12, RZ ;  /* 0x0000000c10107210 */ /* 0x000fe20007f1e0ff */
[----:B------:R-:W-:Y:S01]  /*0e30*/  UIMAD.WIDE.U32 UR4, UR40, -0x33333333, URZ ;  /* 0xcccccccd280478a5 */ /* 0x000fe2000f8e003f */
[----:B------:R-:W-:-:S03]  /*0e40*/  UMOV UR39, URZ ;  /* 0x0000003f00277c82 */ /* 0x000fc60008000000 */
[----:B------:R-:W-:Y:S01]  /*0e50*/  USHF.R.U32.HI UR4, URZ, 0x2, UR5 ;  /* 0x000000023f047899 */ /* 0x000fe20008011605 */
[----:B------:R-:W-:-:S03]  /*0e60*/  IMAD.X R17, R0, 0x1, R17, P0 ;  /* 0x0000000100117824 */ /* 0x000fc600000e0611 */
[----:B------:R-:W-:Y:S02]  /*0e70*/  UIMAD UR38, UR4, -0x5, UR40 ;  /* 0xfffffffb042678a4 */ /* 0x000fe4000f8e0228 */
[----:B------:R-:W-:-:S12]  /*0e80*/  @UP0 ULOP3.LUT UR39, UR4, 0x1, URZ, 0xc0, !UPT ;  /* 0x0000000104270892 */ /* 0x000fd8000f8ec03f */
.L_x_11:
[----:B------:R-:W-:Y:S01]  /*0e90*/  ISETP.GE.U32.AND P0, PT, R16, UR8, PT ;  /* 0x0000000810007c0c */ /* 0x000fe2000bf06070 */
[----:B------:R-:W-:Y:S01]  /*0ea0*/  IMAD.MOV.U32 R22, RZ, RZ, -0x1 ;  /* 0xffffffffff167424 */ /* 0x000fe200078e00ff */
[----:B------:R-:W-:Y:S01]  /*0eb0*/  PRMT R3, RZ, 0x7610, R3 ;  /* 0x00007610ff037816 */ /* 0x000fe20000000003 */
[----:B------:R-:W-:Y:S01]  /*0ec0*/  IMAD.MOV.U32 R18, RZ, RZ, -0x1 ;  /* 0xffffffffff127424 */ /* 0x000fe200078e00ff */
[----:B------:R-:W-:Y:S01]  /*0ed0*/  ISETP.GE.U32.AND.EX P0, PT, R17, UR9, PT, P0 ;  /* 0x0000000911007c0c */ /* 0x000fe2000bf06100 */
[----:B------:R-:W-:-:S12]  /*0ee0*/  IMAD.MOV.U32 R19, RZ, RZ, -0x1 ;  /* 0xffffffffff137424 */ /* 0x000fd800078e00ff */
[----:B------:R-:W-:Y:S05]  /*0ef0*/  @P0 BRA `(.L_x_12) ;  /* 0x0000000400280947 */ /* 0x000fea0003800000 */
[----:B------:R-:W1:Y:S01]  /*0f00*/  LDC.64 R26, c[0x0][0x628] ;  /* 0x00018a00ff1a7b82 */ /* 0x000e620000000a00 */
[----:B------:R-:W-:Y:S02]  /*0f10*/  IMAD.MOV.U32 R10, RZ, RZ, R16 ;  /* 0x000000ffff0a7224 */ /* 0x000fe400078e0010 */
[----:B------:R-:W-:-:S05]  /*0f20*/  IMAD.MOV.U32 R11, RZ, RZ, R17 ;  /* 0x000000ffff0b7224 */ /* 0x000fca00078e0011 */
[----:B------:R-:W2:Y:S08]  /*0f30*/  LDC R18, c[0x0][0x630] ;  /* 0x00018c00ff127b82 */ /* 0x000eb00000000800 */
[----:B------:R-:W3:Y:S01]  /*0f40*/  LDC.64 R28, c[0x0][0x620] ;  /* 0x00018800ff1c7b82 */ /* 0x000ee20000000a00 */
[----:B-1----:R-:W-:-:S04]  /*0f50*/  ISETP.NE.U32.AND P0, PT, R26, RZ, PT ;  /* 0x000000ff1a00720c */ /* 0x002fc80003f05070 */
[----:B------:R-:W-:-:S13]  /*0f60*/  ISETP.NE.AND.EX P0, PT, R27, RZ, PT, P0 ;  /* 0x000000ff1b00720c */ /* 0x000fda0003f05300 */
[----:B--23--:R-:W-:Y:S05]  /*0f70*/  @!P0 BRA `(.L_x_13) ;  /* 0x0000000000288947 */ /* 0x00cfea0003800000 */
[----:B------:R-:W1:Y:S02]  /*0f80*/  LDC R3, c[0x0][0x634] ;  /* 0x00018d00ff037b82 */ /* 0x000e640000000800 */
[----:B-1----:R-:W-:-:S05]  /*0f90*/  IADD3 R3, P0, R16, R3, RZ ;  /* 0x0000000310037210 */ /* 0x002fca0007f1e0ff */
[----:B------:R-:W-:-:S04]  /*0fa0*/  IMAD.X R19, RZ, RZ, R17, P0 ;  /* 0x000000ffff137224 */ /* 0x000fc800000e0611 */
[----:B------:R-:W-:-:S04]  /*0fb0*/  IMAD.WIDE.U32 R10, R19, R26, RZ ;  /* 0x0000001a130a7225 */ /* 0x000fc800078e00ff */
[----:B0-----:R-:W-:-:S04]  /*0fc0*/  IMAD.WIDE.U32 R12, P0, R3, R27, R10 ;  /* 0x0000001b030c7225 */ /* 0x001fc8000780000a */
[----:B------:R-:W-:-:S04]  /*0fd0*/  IMAD.WIDE.U32 R10, R3, R26, RZ ;  /* 0x0000001a030a7225 */ /* 0x000fc800078e00ff */
[----:B------:R-:W-:Y:S01]  /*0fe0*/  IMAD.X R15, RZ, RZ, RZ, P0 ;  /* 0x000000ffff0f7224 */ /* 0x000fe200000e06ff */
[----:B------:R-:W-:Y:S01]  /*0ff0*/  IADD3 RZ, P0, R11, R12, RZ ;  /* 0x0000000c0bff7210 */ /* 0x000fe20007f1e0ff */
[----:B------:R-:W-:-:S04]  /*1000*/  IMAD.MOV.U32 R14, RZ, RZ, R13 ;  /* 0x000000ffff0e7224 */ /* 0x000fc800078e000d */
[----:B------:R-:W-:-:S08]  /*1010*/  IMAD.WIDE.U32.X R10, R19, R27, R14, P0 ;  /* 0x0000001b130a7225 */ /* 0x000fd000000e040e */
.L_x_13:
[----:B------:R-:W1:Y:S01]  /*1020*/  LDC.64 R32, c[0x0][0x640] ;  /* 0x00019000ff207b82 */ /* 0x000e620000000a00 */
[-CC-:B------:R-:W-:Y:S02]  /*1030*/  SHF.R.U64 R30, R10, R18.reuse, R11.reuse ;  /* 0x000000120a1e7219 */ /* 0x180fe4000000120b */
[----:B------:R-:W-:Y:S02]  /*1040*/  SHF.R.U32.HI R3, RZ, R18, R11 ;  /* 0x00000012ff037219 */ /* 0x000fe4000001160b */
[----:B0-----:R-:W-:-:S03]  /*1050*/  IADD3 R13, P0, RZ, -R30, RZ ;  /* 0x8000001eff0d7210 */ /* 0x001fc60007f1e0ff */
[----:B------:R-:W0:Y:S02]  /*1060*/  LDC R14, c[0x0][0x618] ;  /* 0x00018600ff0e7b82 */ /* 0x000e240000000800 */
[----:B------:R-:W-:Y:S02]  /*1070*/  IMAD.X R3, RZ, RZ, ~R3, P0 ;  /* 0x000000ffff037224 */ /* 0x000fe400000e0e03 */
[----:B------:R-:W-:-:S04]  /*1080*/  IMAD.WIDE.U32 R10, R13, R28, R16 ;  /* 0x0000001c0d0a7225 */ /* 0x000fc800078e0010 */
[----:B------:R-:W2:Y:S01]  /*1090*/  LDC R15, c[0x0][0x608] ;  /* 0x00018200ff0f7b82 */ /* 0x000ea20000000800 */
[----:B------:R-:W-:Y:S02]  /*10a0*/  IMAD R12, R3, R28, RZ ;  /* 0x0000001c030c7224 */ /* 0x000fe400078e02ff */
[----:B------:R-:W-:Y:S02]  /*10b0*/  IMAD.MOV.U32 R28, RZ, RZ, 0x1 ;  /* 0x00000001ff1c7424 */ /* 0x000fe400078e00ff */
[----:B------:R-:W-:Y:S02]  /*10c0*/  IMAD R3, R13, R29, R12 ;  /* 0x0000001d0d037224 */ /* 0x000fe400078e020c */
[----:B------:R-:W-:Y:S01]  /*10d0*/  IMAD.MOV.U32 R12, RZ, RZ, -0x1 ;  /* 0xffffffffff0c7424 */ /* 0x000fe200078e00ff */
[----:B------:R-:W3:Y:S01]  /*10e0*/  LDC R31, c[0x0][0x658] ;  /* 0x00019600ff1f7b82 */ /* 0x000ee20000000800 */
[----:B------:R-:W-:Y:S01]  /*10f0*/  IMAD.IADD R3, R11, 0x1, R3 ;  /* 0x000000010b037824 */ /* 0x000fe200078e0203 */
[----:B-1----:R-:W-:-:S04]  /*1100*/  ISETP.NE.U32.AND P0, PT, R32, RZ, PT ;  /* 0x000000ff2000720c */ /* 0x002fc80003f05070 */
[----:B------:R-:W-:Y:S02]  /*1110*/  ISETP.NE.AND.EX P0, PT, R33, RZ, PT, P0 ;  /* 0x000000ff2100720c */ /* 0x000fe40003f05300 */
[----:B------:R-:W1:Y:S01]  /*1120*/  LDC R24, c[0x0][0x600] ;  /* 0x00018000ff187b82 */ /* 0x000e620000000800 */
[-CC-:B0-----:R-:W-:Y:S02]  /*1130*/  SHF.R.U64 R27, R10, R14.reuse, R3.reuse ;  /* 0x0000000e0a1b7219 */ /* 0x181fe40000001203 */
[----:B------:R-:W-:-:S05]  /*1140*/  SHF.R.U32.HI R10, RZ, R14, R3 ;  /* 0x0000000eff0a7219 */ /* 0x000fca0000011603 */
[----:B------:R-:W0:Y:S01]  /*1150*/  LDC R22, c[0x0][0x648] ;  /* 0x00019200ff167b82 */ /* 0x000e220000000800 */
[-CC-:B--2---:R-:W-:Y:S02]  /*1160*/  SHF.R.U64 R35, R27, R15.reuse, R10.reuse ;  /* 0x0000000f1b237219 */ /* 0x184fe4000000120a */
[----:B------:R-:W-:-:S05]  /*1170*/  SHF.R.U32.HI R10, RZ, R15, R10 ;  /* 0x0000000fff0a7219 */ /* 0x000fca000001160a */
[----:B------:R-:W2:Y:S01]  /*1180*/  LDC R26, c[0x0][0x638] ;  /* 0x00018e00ff1a7b82 */ /* 0x000ea20000000800 */
[-CC-:B---3--:R-:W-:Y:S02]  /*1190*/  SHF.R.U64 R34, R35, R31.reuse, R10.reuse ;  /* 0x0000001f23227219 */ /* 0x188fe4000000120a */
[-C--:B------:R-:W-:Y:S02]  /*11a0*/  SHF.L.U32 R3, R12, R31.reuse, RZ ;  /* 0x0000001f0c037219 */ /* 0x080fe400000006ff */
[----:B------:R-:W-:Y:S01]  /*11b0*/  SHF.R.U32.HI R11, RZ, R31, R10 ;  /* 0x0000001fff0b7219 */ /* 0x000fe2000001160a */
[----:B------:R-:W-:Y:S01]  /*11c0*/  IMAD.MOV.U32 R10, RZ, RZ, R34 ;  /* 0x000000ffff0a7224 */ /* 0x000fe200078e0022 */
[----:B------:R-:W-:Y:S01]  /*11d0*/  LOP3.LUT R18, RZ, R3, RZ, 0x33, !PT ;  /* 0x00000003ff127212 */ /* 0x000fe200078e33ff */
[----:B------:R-:W3:Y:S01]  /*11e0*/  LDC R29, c[0x0][0x610] ;  /* 0x00018400ff1d7b82 */ /* 0x000ee20000000800 */
[----:B------:R-:W-:Y:S05]  /*11f0*/  @!P0 BRA `(.L_x_14) ;  /* 0x0000000000288947 */ /* 0x000fea0003800000 */
[----:B------:R-:W4:Y:S02]  /*1200*/  LDC R3, c[0x0][0x64c] ;  /* 0x00019300ff037b82 */ /* 0x000f240000000800 */
[----:B----4-:R-:W-:-:S05]  /*1210*/  IADD3 R3, P0, R34, R3, RZ ;  /* 0x0000000322037210 */ /* 0x010fca0007f1e0ff */
[----:B------:R-:W-:-:S04]  /*1220*/  IMAD.X R19, RZ, RZ, R11, P0 ;  /* 0x000000ffff137224 */ /* 0x000fc800000e060b */
[----:B------:R-:W-:-:S04]  /*1230*/  IMAD.WIDE.U32 R10, R19, R32, RZ ;  /* 0x00000020130a7225 */ /* 0x000fc800078e00ff */
[----:B------:R-:W-:-:S04]  /*1240*/  IMAD.WIDE.U32 R12, P0, R3, R33, R10 ;  /* 0x00000021030c7225 */ /* 0x000fc8000780000a */
[----:B------:R-:W-:-:S04]  /*1250*/  IMAD.WIDE.U32 R10, R3, R32, RZ ;  /* 0x00000020030a7225 */ /* 0x000fc800078e00ff */
[----:B------:R-:W-:Y:S01]  /*1260*/  IMAD.X R15, RZ, RZ, RZ, P0 ;  /* 0x000000ffff0f7224 */ /* 0x000fe200000e06ff */
[----:B------:R-:W-:Y:S01]  /*1270*/  IADD3 RZ, P0, R11, R12, RZ ;  /* 0x0000000c0bff7210 */ /* 0x000fe20007f1e0ff */
[----:B------:R-:W-:-:S04]  /*1280*/  IMAD.MOV.U32 R14, RZ, RZ, R13 ;  /* 0x000000ffff0e7224 */ /* 0x000fc800078e000d */
[----:B------:R-:W-:-:S08]  /*1290*/  IMAD.WIDE.U32.X R10, R19, R33, R14, P0 ;  /* 0x00000021130a7225 */ /* 0x000fd000000e040e */
.L_x_14:
[----:B0-----:R-:W-:Y:S01]  /*12a0*/  SHF.R.U64 R7, R10, R22, R11 ;  /* 0x000000160a077219 */ /* 0x001fe2000000120b */
[----:B-1----:R-:W-:Y:S01]  /*12b0*/  VIADD R10, R24, 0xffffffff ;  /* 0xffffffff180a7836 */ /* 0x002fe20000000000 */
[----:B------:R-:W-:Y:S01]  /*12c0*/  SHF.L.U32 R3, R28, R31, RZ ;  /* 0x0000001f1c037219 */ /* 0x000fe200000006ff */
[----:B------:R-:W-:Y:S01]  /*12d0*/  @P1 IMAD R21, R25, R20, R6 ;  /* 0x0000001419151224 */ /* 0x000fe200078e0206 */
[----:B------:R-:W-:Y:S01]  /*12e0*/  LOP3.LUT R18, R35, R18, RZ, 0xc0, !PT ;  /* 0x0000001223127212 */ /* 0x000fe200078ec0ff */
[----:B------:R-:W-:Y:S02]  /*12f0*/  IMAD.MOV R11, RZ, RZ, -R7 ;  /* 0x000000ffff0b7224 */ /* 0x000fe400078e0a07 */
[----:B------:R-:W-:Y:S02]  /*1300*/  IMAD.MOV.U32 R6, RZ, RZ, 0x1 ;  /* 0x00000001ff067424 */ /* 0x000fe400078e00ff */
[----:B------:R-:W-:Y:S01]  /*1310*/  IMAD R18, R3, R7, R18 ;  /* 0x0000000703127224 */ /* 0x000fe200078e0212 */
[----:B------:R-:W-:Y:S01]  /*1320*/  LOP3.LUT R7, R27, R10, RZ, 0xc0, !PT ;  /* 0x0000000a1b077212 */ /* 0x000fe200078ec0ff */
[----:B--2---:R-:W-:-:S02]  /*1330*/  IMAD R3, R11, R26, R34 ;  /* 0x0000001a0b037224 */ /* 0x004fc400078e0222 */
[----:B---3--:R-:W-:Y:S02]  /*1340*/  IMAD R22, R18, R29, R21 ;  /* 0x0000001d12167224 */ /* 0x008fe400078e0215 */
[----:B------:R-:W-:Y:S01]  /*1350*/  IMAD R7, R3, R24, R7 ;  /* 0x0000001803077224 */ /* 0x000fe200078e0207 */
[----:B------:R-:W-:Y:S01]  /*1360*/  PRMT R3, R6, 0x7610, R3 ;  /* 0x0000761006037816 */ /* 0x000fe20000000003 */
[----:B------:R-:W-:-:S03]  /*1370*/  IMAD.MOV.U32 R19, RZ, RZ, R30 ;  /* 0x000000ffff137224 */ /* 0x000fc600078e001e */
[----:B------:R-:W-:Y:S02]  /*1380*/  SEL R18, R7, R22, !P1 ;  /* 0x0000001607127207 */ /* 0x000fe40004800000 */
[----:B------:R-:W-:-:S07]  /*1390*/  SEL R22, R22, R7, !P1 ;  /* 0x0000000716167207 */ /* 0x000fce0004800000 */
.L_x_12:
[----:B------:R-:W-:Y:S05]  /*13a0*/  @!P2 BRA `(.L_x_15) ;  /* 0x00000000000ca947 */ /* 0x000fea0003800000 */
[----:B------:R-:W-:Y:S01]  /*13b0*/  UCGABAR_WAIT ;  /* 0x0000000000007dc7 */ /* 0x000fe20008000000 */
[----:B------:R-:W-:Y:S01]  /*13c0*/  CCTL.IVALL ;  /* 0x00000000ff00798f */ /* 0x000fe20002000000 */
[----:B------:R-:W-:Y:S05]  /*13d0*/  BRA `(.L_x_16) ;  /* 0x0000000000047947 */ /* 0x000fea0003800000 */
.L_x_15:
[----:B------:R-:W-:Y:S06]  /*13e0*/  BAR.SYNC.DEFER_BLOCKING 0x0 ;  /* 0x0000000000007b1d */ /* 0x000fec0000010000 */
.L_x_16:
[----:B------:R-:W-:Y:S05]  /*13f0*/  @!P4 BRA `(.L_x_17) ;  /* 0x0000003800dcc947 */ /* 0x000fea0003800000 */
[----:B------:R-:W-:-:S13]  /*1400*/  ISETP.GT.U32.AND P0, PT, R36, 0x1, PT ;  /* 0x000000012400780c */ /* 0x000fda0003f04070 */
[----:B------:R-:W-:Y:S05]  /*1410*/  @P0 EXIT ;  /* 0x000000000000094d */ /* 0x000fea0003800000 */
.L_x_18:
[----:B------:R-:W-:-:S08]  /*1420*/  NOP ;  /* 0x0000000000007918 */ /* 0x000fd00000000000 */
[----:B------:R-:W1:Y:S02]  /*1430*/  USETMAXREG.TRY_ALLOC.CTAPOOL UP0, 0xe8 ;  /* 0x000000e8000079c8 */ /* 0x000e640008000600 */
[----:B-1----:R-:W-:-:S13]  /*1440*/  PLOP3.LUT P0, PT, PT, PT, UP0, 0x80, 0x0 ;  /* 0x000000000000781c */ /* 0x002fda0003f0f008 */
[----:B------:R-:W-:Y:S05]  /*1450*/  @!P0 BRA `(.L_x_18) ;  /* 0xfffffffc00f08947 */ /* 0x000fea000383ffff */
[----:B------:R-:W-:-:S13]  /*1460*/  LOP3.LUT P0, RZ, R3, 0xff, RZ, 0xc0, !PT ;  /* 0x000000ff03ff7812 */ /* 0x000fda000780c0ff */
[----:B------:R-:W-:Y:S05]  /*1470*/  @!P0 EXIT ;  /* 0x000000000000894d */ /* 0x000fea0003800000 */
[----:B------:R-:W2:Y:S01]  /*1480*/  LDL.64 R6, [R1] ;  /* 0x0000000001067983 */ /* 0x000ea20000100a00 */
[CC--:B------:R-:W-:Y:S01]  /*1490*/  LEA.HI R3, R8.reuse, R5.reuse, RZ, 0x2 ;  /* 0x0000000508037211 */ /* 0x0c0fe200078f10ff */
[----:B------:R-:W1:Y:S01]  /*14a0*/  S2UR UR4, SR_CgaCtaId ;  /* 0x00000000000479c3 */ /* 0x000e620000008800 */
[----:B------:R-:W-:Y:S01]  /*14b0*/  LEA.HI R8, R8, R5, RZ, 0x5 ;  /* 0x0000000508087211 */ /* 0x000fe200078f28ff */
[----:B------:R-:W-:Y:S01]  /*14c0*/  UMOV UR41, 0x400 ;  /* 0x0000040000297882 */ /* 0x000fe20000000000 */
[----:B------:R-:W-:Y:S01]  /*14d0*/  LOP3.LUT R4, R3, 0xfffffffc, RZ, 0xc0, !PT ;  /* 0xfffffffc03047812 */ /* 0x000fe200078ec0ff */
[----:B------:R-:W-:Y:S01]  /*14e0*/  UISETP.LT.AND UP0, UPT, UR40, 0x1, UPT ;  /* 0x000000012800788c */ /* 0x000fe2000bf01270 */
[--C-:B------:R-:W-:Y:S01]  /*14f0*/  SHF.R.S32.HI R60, RZ, 0x2, R3.reuse ;  /* 0x00000002ff3c7819 */ /* 0x100fe20000011403 */
[----:B------:R-:W-:Y:S01]  /*1500*/  UIADD3 UR5, UR43, -0x1, URZ ;  /* 0xffffffff2b057890 */ /* 0x000fe2000fffe03f */
[----:B------:R-:W-:Y:S01]  /*1510*/  SHF.R.S32.HI R3, RZ, 0x1f, R3 ;  /* 0x0000001fff037819 */ /* 0x000fe20000011403 */
[----:B------:R-:W3:Y:S01]  /*1520*/  LDC R66, c[0x0][0x658] ;  /* 0x00019600ff427b82 */ /* 0x000ee20000000800 */
[----:B------:R-:W-:Y:S01]  /*1530*/  USEL UR42, UR40, 0x1, UP0 ;  /* 0x00000001282a7887 */ /* 0x000fe20008000000 */
[----:B------:R-:W-:Y:S01]  /*1540*/  IMAD.IADD R4, R5, 0x1, -R4 ;  /* 0x0000000105047824 */ /* 0x000fe200078e0a04 */
[----:B------:R-:W-:Y:S01]  /*1550*/  LEA.HI R3, R3, R60, RZ, 0x3 ;  /* 0x0000003c03037211 */ /* 0x000fe200078f18ff */
[----:B------:R-:W-:Y:S01]  /*1560*/  UISETP.NE.AND UP0, UPT, UR5, URZ, UPT ;  /* 0x0000003f0500728c */ /* 0x000fe2000bf05270 */
[----:B------:R-:W-:Y:S01]  /*1570*/  IMAD.MOV.U32 R5, RZ, RZ, 0x1 ;  /* 0x00000001ff057424 */ /* 0x000fe200078e00ff */
[----:B------:R-:W-:Y:S01]  /*1580*/  ULDC UR8, c[0x0][0x284] ;  /* 0x0000a10000087ab9 */ /* 0x000fe20000000800 */
[----:B------:R-:W-:Y:S01]  /*1590*/  LOP3.LUT R3, R3, 0xfffffff8, RZ, 0xc0, !PT ;  /* 0xfffffff803037812 */ /* 0x000fe200078ec0ff */
[----:B------:R-:W4:Y:S01]  /*15a0*/  LDC.64 R64, c[0x0][0x5c8] ;  /* 0x00017200ff407b82 */ /* 0x000f220000000a00 */
[----:B------:R-:W-:Y:S01]  /*15b0*/  USEL UR7, URZ, 0x1, UP0 ;  /* 0x000000013f077887 */ /* 0x000fe20008000000 */
[----:B------:R-:W-:Y:S01]  /*15c0*/  IMAD.SHL.U32 R62, R4, 0x2, RZ ;  /* 0x00000002043e7824 */ /* 0x000fe200078e00ff */
[----:B------:R-:W-:Y:S01]  /*15d0*/  LOP3.LUT R74, R23, 0x1, RZ, 0xfc, !PT ;  /* 0x00000001174a7812 */ /* 0x000fe200078efcff */
[----:B------:R-:W-:Y:S01]  /*15e0*/  IMAD.IADD R60, R60, 0x1, -R3 ;  /* 0x000000013c3c7824 */ /* 0x000fe200078e0a03 */
[----:B------:R-:W-:Y:S01]  /*15f0*/  SHF.R.S32.HI R3, RZ, 0x5, R8 ;  /* 0x00000005ff037819 */ /* 0x000fe20000011408 */
[----:B------:R-:W-:Y:S01]  /*1600*/  USHF.L.U32 UR47, UR40, 0x1, URZ ;  /* 0x00000001282f7899 */ /* 0x000fe2000800063f */
[----:B------:R-:W-:Y:S01]  /*1610*/  IMAD.U32 R75, RZ, RZ, UR7 ;  /* 0x00000007ff4b7e24 */ /* 0x000fe2000f8e00ff */
[----:B------:R-:W0:Y:S01]  /*1620*/  LDC R67, c[0x0][0x288] ;  /* 0x0000a200ff437b82 */ /* 0x000e220000000800 */
[--C-:B------:R-:W-:Y:S01]  /*1630*/  SHF.R.S32.HI R61, RZ, 0x1f, R60.reuse ;  /* 0x0000001fff3d7819 */ /* 0x100fe2000001143c */
[----:B-1----:R-:W-:Y:S01]  /*1640*/  ULEA UR41, UR4, UR41, 0x18 ;  /* 0x0000002904297291 */ /* 0x002fe2000f8ec03f */
[C---:B------:R-:W-:Y:S01]  /*1650*/  IMAD R71, R3.reuse, -0x10, -R60 ;  /* 0xfffffff003477824 */ /* 0x040fe200078e0a3c */
[----:B------:R-:W-:Y:S01]  /*1660*/  USHF.L.U32 UR4, UR5, 0x3, URZ ;  /* 0x0000000305047899 */ /* 0x000fe2000800063f */
[----:B------:R-:W-:Y:S01]  /*1670*/  SHF.R.S32.HI R63, RZ, 0x1f, R62 ;  /* 0x0000001fff3f7819 */ /* 0x000fe2000001143e */
[----:B------:R-:W-:Y:S01]  /*1680*/  IMAD.WIDE R60, R3, 0x10, R60 ;  /* 0x00000010033c7825 */ /* 0x000fe200078e023c */
[----:B------:R-:W-:Y:S01]  /*1690*/  UIADD3 UR5, UR41, 0x180, URZ ;  /* 0x0000018029057890 */ /* 0x000fe2000fffe03f */
[----:B------:R-:W1:Y:S01]  /*16a0*/  LDC R69, c[0x0][0x600] ;  /* 0x00018000ff457b82 */ /* 0x000e620000000800 */
[----:B------:R-:W-:Y:S01]  /*16b0*/  UIADD3 UR6, UR41, 0x14180, URZ ;  /* 0x0001418029067890 */ /* 0x000fe2000fffe03f */
[----:B------:R-:W-:Y:S01]  /*16c0*/  IMAD.MOV.U32 R3, RZ, RZ, -0x1 ;  /* 0xffffffffff037424 */ /* 0x000fe200078e00ff */
[----:B------:R-:W-:Y:S01]  /*16d0*/  USHF.R.U32.HI UR5, URZ, 0x4, UR5 ;  /* 0x000000043f057899 */ /* 0x000fe20008011605 */
[----:B------:R-:W-:Y:S01]  /*16e0*/  VIADD R71, R71, UR8 ;  /* 0x0000000847477c36 */ /* 0x000fe20008000000 */
[----:B------:R-:W-:-:S02]  /*16f0*/  USHF.R.U32.HI UR6, URZ, 0x4, UR6 ;  /* 0x000000043f067899 */ /* 0x000fc40008011606 */
[-C--:B---3--:R-:W-:Y:S01]  /*1700*/  SHF.L.U32 R3, R3, R66.reuse, RZ ;  /* 0x0000004203037219 */ /* 0x088fe200000006ff */
[----:B------:R-:W-:Y:S01]  /*1710*/  UIADD3 UR48, UR41, 0x60, URZ ;  /* 0x0000006029307890 */ /* 0x000fe2000fffe03f */
[C---:B----4-:R-:W-:Y:S01]  /*1720*/  SHF.L.U64.HI R65, R64.reuse, 0x3, R65 ;  /* 0x0000000340417819 */ /* 0x050fe20000010241 */
[----:B------:R-:W-:Y:S01]  /*1730*/  ULOP3.LUT UR4, UR4, 0x8, URZ, 0xc0, !UPT ;  /* 0x0000000804047892 */ /* 0x000fe2000f8ec03f */
[----:B------:R-:W-:Y:S01]  /*1740*/  SHF.L.U32 R66, R5, R66, RZ ;  /* 0x0000004205427219 */ /* 0x000fe200000006ff */
[----:B------:R-:W-:Y:S01]  /*1750*/  ULOP3.LUT UR5, UR5, 0x3fff, URZ, 0xc0, !UPT ;  /* 0x00003fff05057892 */ /* 0x000fe2000f8ec03f */
[----:B------:R-:W-:Y:S01]  /*1760*/  IMAD.SHL.U32 R64, R64, 0x8, RZ ;  /* 0x0000000840407824 */ /* 0x000fe200078e00ff */
[----:B------:R-:W-:Y:S01]  /*1770*/  ULOP3.LUT UR6, UR6, 0x3fff, URZ, 0xc0, !UPT ;  /* 0x00003fff06067892 */ /* 0x000fe2000f8ec03f */
[----:B------:R-:W-:Y:S01]  /*1780*/  LOP3.LUT R70, RZ, R3, RZ, 0x33, !PT ;  /* 0x00000003ff467212 */ /* 0x000fe200078e33ff */
[----:B0-----:R-:W-:Y:S01]  /*1790*/  IMAD R67, R4, -0x2, R67 ;  /* 0xfffffffe04437824 */ /* 0x001fe200078e0243 */
[----:B------:R-:W-:-:S02]  /*17a0*/  UIADD3 UR42, -UR42, UR40, URZ ;  /* 0x000000282a2a7290 */ /* 0x000fc4000fffe13f */
[----:B------:R-:W-:Y:S02]  /*17b0*/  ULEA UR43, UR43, UR48, 0x3 ;  /* 0x000000302b2b7291 */ /* 0x000fe4000f8e183f */
[----:B------:R-:W-:Y:S02]  /*17c0*/  ULOP3.LUT UR49, UR4, 0x8, URZ, 0x3c, !UPT ;  /* 0x0000000804317892 */ /* 0x000fe4000f8e3c3f */
[----:B------:R-:W-:Y:S01]  /*17d0*/  ULOP3.LUT UR44, UR4, 0x18, URZ, 0x3c, !UPT ;  /* 0x00000018042c7892 */ /* 0x000fe2000f8e3c3f */
[----:B-1----:R-:W-:Y:S01]  /*17e0*/  VIADD R69, R69, 0xffffffff ;  /* 0xffffffff45457836 */ /* 0x002fe20000000000 */
[----:B------:R-:W-:Y:S02]  /*17f0*/  ULOP3.LUT UR45, UR5, 0x10000, URZ, 0xfc, !UPT ;  /* 0x00010000052d7892 */ /* 0x000fe4000f8efc3f */
[----:B------:R-:W-:Y:S01]  /*1800*/  ULOP3.LUT UR46, UR6, 0x10000, URZ, 0xfc, !UPT ;  /* 0x00010000062e7892 */ /* 0x000fe2000f8efc3f */
[----:B--2---:R-:W-:-:S11]  /*1810*/  SHF.L.U64.HI R68, R6, 0x1, R0 ;  /* 0x0000000106447819 */ /* 0x004fd60000010200 */
.L_x_102:
[----:B------:R-:W-:-:S04]  /*1820*/  SHF.L.U32 R0, R75, 0x1f, RZ ;  /* 0x0000001f4b007819 */ /* 0x000fc800000006ff */
[----:B------:R-:W0:Y:S02]  /*1830*/  SYNCS.PHASECHK.TRANS64.TRYWAIT P0, [UR43+-0x8], R0 ;  /* 0xfffff800ff0075a7 */ /* 0x000e24000800016b */
[----:B01-345:R-:W-:Y:S05]  /*1840*/  @!P0 BRA `(.L_x_19) ;  /* 0x0000004800248947 */ /* 0x03bfea0003800000 */
.L_x_125:
[----:B------:R-:W-:Y:S02]  /*1850*/  ULDC UR4, c[0x0][0x28c] ;  /* 0x0000a30000047ab9 */ /* 0x000fe40000000800 */
[----:B------:R-:W-:-:S13]  /*1860*/  ISETP.LT.AND P0, PT, RZ, UR4, PT ;  /* 0x00000004ff007c0c */ /* 0x000fda000bf01270 */
[----:B------:R-:W-:Y:S05]  /*1870*/  @P0 BRA `(.L_x_20) ;  /* 0x0000000000400947 */ /* 0x000fea0003800000 */
[----:B0-----:R-:W-:Y:S01]  /*1880*/  MOV R0, 0x0 ;  /* 0x0000000000007802 */ /* 0x001fe20000000f00 */
[----:B------:R-:W-:Y:S01]  /*1890*/  ULDC.64 UR4, c[0x4][0x68] ;  /* 0x01001a0000047ab9 */ /* 0x000fe20000000a00 */
[----:B------:R-:W-:Y:S01]  /*18a0*/  ULDC.64 UR6, c[0x4][0x8] ;  /* 0x0100020000067ab9 */ /* 0x000fe20000000a00 */
[----:B------:R-:W-:Y:S01]  /*18b0*/  IMAD.U32 R4, RZ, RZ, UR4 ;  /* 0x00000004ff047e24 */ /* 0x000fe2000f8e00ff */
[----:B------:R0:W1:Y:S01]  /*18c0*/  LDC.64 R14, c[0x4][R0] ;  /* 0x01000000000e7b82 */ /* 0x0000620000000a00 */
[----:B------:R-:W-:Y:S01]  /*18d0*/  IMAD.U32 R5, RZ, RZ, UR5 ;  /* 0x00000005ff057e24 */ /* 0x000fe2000f8e00ff */
[----:B------:R-:W-:Y:S01]  /*18e0*/  ULDC.64 UR4, c[0x4][0x70] ;  /* 0x01001c0000047ab9 */ /* 0x000fe20000000a00 */
[----:B------:R-:W-:Y:S02]  /*18f0*/  IMAD.U32 R10, RZ, RZ, UR6 ;  /* 0x00000006ff0a7e24 */ /* 0x000fe4000f8e00ff */
[----:B------:R-:W-:Y:S02]  /*1900*/  IMAD.U32 R6, RZ, RZ, UR4 ;  /* 0x00000004ff067e24 */ /* 0x000fe4000f8e00ff */
[----:B------:R-:W-:-:S02]  /*1910*/  IMAD.U32 R7, RZ, RZ, UR5 ;  /* 0x00000005ff077e24 */ /* 0x000fc4000f8e00ff */
[----:B------:R-:W-:Y:S02]  /*1920*/  IMAD.U32 R11, RZ, RZ, UR7 ;  /* 0x00000007ff0b7e24 */ /* 0x000fe4000f8e00ff */
[----:B------:R-:W-:Y:S02]  /*1930*/  IMAD.MOV.U32 R8, RZ, RZ, 0x1e1 ;  /* 0x000001e1ff087424 */ /* 0x000fe400078e00ff */
[----:B------:R-:W-:Y:S02]  /*1940*/  IMAD.MOV.U32 R12, RZ, RZ, 0x1 ;  /* 0x00000001ff0c7424 */ /* 0x000fe400078e00ff */
[----:B0-----:R-:W-:-:S07]  /*1950*/  IMAD.MOV.U32 R13, RZ, RZ, RZ ;  /* 0x000000ffff0d7224 */ /* 0x001fce00078e00ff */
[----:B------:R-:W-:-:S07]  /*1960*/  LEPC R20, `(.L_x_20) ;  /* 0x000000001014794e */ /* 0x000fce0000000000 */
[----:B-1---5:R-:W-:Y:S05]  /*1970*/  CALL.ABS.NOINC R14 ;  /* 0x000000000e007343 */ /* 0x022fea0003c00000 */
.L_x_20:
[----:B------:R-:W-:-:S13]  /*1980*/  ISETP.NE.AND P0, PT, R74, 0x3, PT ;  /* 0x000000034a00780c */ /* 0x000fda0003f05270 */
[----:B------:R-:W-:Y:S05]  /*1990*/  @!P0 BRA `(.L_x_21) ;  /* 0x0000000000048947 */ /* 0x000fea0003800000 */
[----:B------:R-:W-:Y:S01]  /*19a0*/  BPT.TRAP 0x1 ;  /* 0x000000040000795c */ /* 0x000fe20000300000 */
.L_x_21:
[----:B0-----:R-:W-:Y:S02]  /*19b0*/  IMAD.U32 R3, RZ, RZ, UR38 ;  /* 0x00000026ff037e24 */ /* 0x001fe4000f8e00ff */
[----:B------:R-:W-:-:S03]  /*19c0*/  IMAD.U32 R0, RZ, RZ, UR39 ;  /* 0x00000027ff007e24 */ /* 0x000fc6000f8e00ff */
[----:B------:R-:W-:Y:S02]  /*19d0*/  LEA R3, R3, UR41, 0x3 ;  /* 0x0000002903037c11 */ /* 0x000fe4000f8e18ff */
[----:B------:R-:W-:-:S04]  /*19e0*/  SHF.L.U32 R0, R0, 0x1f, RZ ;  /* 0x0000001f00007819 */ /* 0x000fc800000006ff */
[----:B------:R0:W1:Y:S01]  /*19f0*/  SYNCS.PHASECHK.TRANS64.TRYWAIT P1, [R3+URZ], R0 ;  /* 0x00000000030075a7 */ /* 0x000062000802017f */
[----:B------:R-:W-:Y:S05]  /*1a00*/  @!P0 BRA `(.L_x_22) ;  /* 0x0000000000048947 */ /* 0x000fea0003800000 */
[----:B------:R-:W-:Y:S01]  /*1a10*/  BPT.TRAP 0x1 ;  /* 0x000000040000795c */ /* 0x000fe20000300000 */
.L_x_22:
[----:B-1----:R-:W-:Y:S05]  /*1a20*/  @P1 BRA `(.L_x_23) ;  /* 0x0000000000081947 */ /* 0x002fea0003800000 */
[----:B------:R-:W1:Y:S02]  /*1a30*/  SYNCS.PHASECHK.TRANS64.TRYWAIT P1, [R3+URZ], R0 ;  /* 0x00000000030075a7 */ /* 0x000e64000802017f */
[----:B-1----:R-:W-:Y:S05]  /*1a40*/  @!P1 BRA `(.L_x_24) ;  /* 0x0000004400bc9947 */ /* 0x002fea0003800000 */
.L_x_23:
[----:B------:R-:W-:Y:S05]  /*1a50*/  WARPSYNC.ALL ;  /* 0x0000000000007948 */ /* 0x000fea0003800000 */
[----:B------:R-:W-:Y:S01]  /*1a60*/  ULEA UR8, UR38, UR45, 0xa ;  /* 0x0000002d26087291 */ /* 0x000fe2000f8e503f */
[----:B------:R-:W-:Y:S01]  /*1a70*/  WARPGROUP.ARRIVE ;  /* 0x00000000000079c5 */ /* 0x000fe20000000000 */
[----:B------:R-:W-:Y:S01]  /*1a80*/  ULEA UR9, UR38, UR46, 0xa ;  /* 0x0000002e26097291 */ /* 0x000fe2000f8e503f */
[----:B01----:R-:W-:Y:S01]  /*1a90*/  IMAD.U32 R0, RZ, RZ, UR42 ;  /* 0x0000002aff007e24 */ /* 0x003fe2000f8e00ff */
[----:B------:R-:W-:Y:S01]  /*1aa0*/  UMOV UR5, 0x40000040 ;  /* 0x4000004000057882 */ /* 0x000fe20000000000 */
[----:B------:R-:W-:-:S02]  /*1ab0*/  UMOV UR7, 0x40000040 ;  /* 0x4000004000077882 */ /* 0x000fc40000000000 */
[----:B------:R-:W-:Y:S01]  /*1ac0*/  UMOV UR4, UR8 ;  /* 0x0000000800047c82 */ /* 0x000fe20008000000 */
[----:B------:R-:W-:Y:S01]  /*1ad0*/  ISETP.GE.AND P1, PT, R0, 0x1, PT ;  /* 0x000000010000780c */ /* 0x000fe20003f26270 */
[----:B------:R-:W-:Y:S02]  /*1ae0*/  UMOV UR6, UR9 ;  /* 0x0000000900067c82 */ /* 0x000fe40008000000 */
[----:B------:R-:W-:Y:S01]  /*1af0*/  HGMMA.64x64x16.F32.BF16 R24, gdesc[UR4], RZ, !UPT, gsb0 ;  /* 0x00e00000041879f0 */ /* 0x000fe2000c0018ff */
[----:B------:R-:W-:Y:S02]  /*1b00*/  UIADD3 UR4, UR8, 0x2, URZ ;  /* 0x0000000208047890 */ /* 0x000fe4000fffe03f */
[----:B------:R-:W-:Y:S01]  /*1b10*/  UIADD3 UR6, UR9, 0x2, URZ ;  /* 0x0000000209067890 */ /* 0x000fe2000fffe03f */
[----:B------:R-:W-:Y:S01]  /*1b20*/  UMOV UR5, 0x40000040 ;  /* 0x4000004000057882 */ /* 0x000fe20000000000 */
[----:B------:R-:W-:Y:S01]  /*1b30*/  UMOV UR7, 0x40000040 ;  /* 0x4000004000077882 */ /* 0x000fe20000000000 */
[----:B------:R-:W-:-:S02]  /*1b40*/  WARPGROUP.DEPBAR.LE gsb0, 0x0 ;  /* 0x00008000000079c5 */ /* 0x000fc40000010000 */
[----:B------:R-:W-:-:S06]  /*1b50*/  WARPGROUP.ARRIVE ;  /* 0x00000000000079c5 */ /* 0x000fcc0000000000 */
[----:B------:R-:W-:Y:S01]  /*1b60*/  HGMMA.64x64x16.F32.BF16 R24, gdesc[UR4], R24, gsb0 ;  /* 0x00e00000041879f0 */ /* 0x000fe20008001818 */
[----:B------:R-:W-:Y:S02]  /*1b70*/  UIADD3 UR4, UR8, 0x4, URZ ;  /* 0x0000000408047890 */ /* 0x000fe4000fffe03f */
[----:B------:R-:W-:Y:S01]  /*1b80*/  UIADD3 UR6, UR9, 0x4, URZ ;  /* 0x0000000409067890 */ /* 0x000fe2000fffe03f */
[----:B------:R-:W-:Y:S01]  /*1b90*/  UMOV UR5, 0x40000040 ;  /* 0x4000004000057882 */ /* 0x000fe20000000000 */
[----:B------:R-:W-:Y:S01]  /*1ba0*/  UMOV UR7, 0x40000040 ;  /* 0x4000004000077882 */ /* 0x000fe20000000000 */
[----:B------:R-:W-:Y:S02]  /*1bb0*/  WARPGROUP.DEPBAR.LE gsb0, 0x0 ;  /* 0x00008000000079c5 */ /* 0x000fe40000010000 */
        /* <DEDUP_REMOVED lines=36> */
[----:B------:R-:W-:Y:S03]  /*1e00*/  HGMMA.64x64x16.F32.BF16 R24, gdesc[UR4], R24, gsb0 ;  /* 0x00e00000041879f0 */ /* 0x000fe60008001818 */
[----:B------:R-:W-:Y:S02]  /*1e10*/  WARPGROUP.DEPBAR.LE gsb0, 0x0 ;  /* 0x00008000000079c5 */ /* 0x000fe40000010000 */
[----:B------:R-:W-:Y:S05]  /*1e20*/  @!P1 BRA `(.L_x_25) ;  /* 0x0000000400849947 */ /* 0x000fea0003800000 */
[----:B------:R-:W-:Y:S01]  /*1e30*/  UIADD3 UR8, UR38, 0x1, URZ ;  /* 0x0000000126087890 */ /* 0x000fe2000fffe03f */
[----:B------:R-:W-:Y:S02]  /*1e40*/  IMAD.U32 R0, RZ, RZ, UR42 ;  /* 0x0000002aff007e24 */ /* 0x000fe4000f8e00ff */
[----:B------:R-:W-:Y:S01]  /*1e50*/  IMAD.U32 R3, RZ, RZ, UR38 ;  /* 0x00000026ff037e24 */ /* 0x000fe2000f8e00ff */
[----:B------:R-:W-:-:S04]  /*1e60*/  UISETP.NE.AND UP0, UPT, UR8, 0x5, UPT ;  /* 0x000000050800788c */ /* 0x000fc8000bf05270 */
[----:B------:R-:W-:Y:S02]  /*1e70*/  USEL UR4, URZ, 0x1, UP0 ;  /* 0x000000013f047887 */ /* 0x000fe40008000000 */
[----:B------:R-:W-:Y:S02]  /*1e80*/  USEL UR8, UR8, URZ, UP0 ;  /* 0x0000003f08087287 */ /* 0x000fe40008000000 */
[----:B------:R-:W-:-:S06]  /*1e90*/  ULOP3.LUT UR4, UR39, UR4, URZ, 0x3c, !UPT ;  /* 0x0000000427047292 */ /* 0x000fcc000f8e3c3f */
[----:B------:R-:W-:-:S07]  /*1ea0*/  IMAD.U32 R6, RZ, RZ, UR4 ;  /* 0x00000004ff067e24 */ /* 0x000fce000f8e00ff */
.L_x_32:
[----:B------:R-:W-:Y:S05]  /*1eb0*/  @!P0 BRA `(.L_x_26) ;  /* 0x0000000000048947 */ /* 0x000fea0003800000 */
[----:B------:R-:W-:Y:S01]  /*1ec0*/  BPT.TRAP 0x1 ;  /* 0x000000040000795c */ /* 0x000fe20000300000 */
.L_x_26:
[----:B------:R-:W-:Y:S01]  /*1ed0*/  ULEA UR4, UR8, UR41, 0x3 ;  /* 0x0000002908047291 */ /* 0x000fe2000f8e183f */
[----:B------:R-:W-:-:S08]  /*1ee0*/  SHF.L.U32 R4, R6, 0x1f, RZ ;  /* 0x0000001f06047819 */ /* 0x000fd000000006ff */
[----:B------:R0:W1:Y:S01]  /*1ef0*/  SYNCS.PHASECHK.TRANS64.TRYWAIT P1, [UR4], R4 ;  /* 0x00000004ff0075a7 */ /* 0x0000620008020144 */
[----:B------:R-:W-:Y:S05]  /*1f00*/  @!P0 BRA `(.L_x_27) ;  /* 0x0000000000048947 */ /* 0x000fea0003800000 */
[----:B------:R-:W-:Y:S01]  /*1f10*/  BPT.TRAP 0x1 ;  /* 0x000000040000795c */ /* 0x000fe20000300000 */
.L_x_27:
[----:B-1----:R-:W-:Y:S05]  /*1f20*/  @P1 BRA `(.L_x_28) ;  /* 0x0000000000081947 */ /* 0x002fea0003800000 */
[----:B------:R-:W1:Y:S02]  /*1f30*/  SYNCS.PHASECHK.TRANS64.TRYWAIT P1, [UR4], R4 ;  /* 0x00000004ff0075a7 */ /* 0x000e640008020144 */
[----:B-1----:R-:W-:Y:S05]  /*1f40*/  @!P1 BRA `(.L_x_29) ;  /* 0x0000004000909947 */ /* 0x002fea0003800000 */
.L_x_28:
[----:B------:R-:W-:Y:S01]  /*1f50*/  ULEA UR9, UR8, UR45, 0xa ;  /* 0x0000002d08097291 */ /* 0x000fe2000f8e503f */
[----:B------:R-:W-:Y:S01]  /*1f60*/  WARPGROUP.ARRIVE ;  /* 0x00000000000079c5 */ /* 0x000fe20000000000 */
[----:B------:R-:W-:Y:S01]  /*1f70*/  ULEA UR10, UR8, UR46, 0xa ;  /* 0x0000002e080a7291 */ /* 0x000fe2000f8e503f */
[----:B------:R-:W-:Y:S01]  /*1f80*/  UMOV UR5, 0x40000040 ;  /* 0x4000004000057882 */ /* 0x000fe20000000000 */
[----:B------:R-:W-:-:S03]  /*1f90*/  UMOV UR7, 0x40000040 ;  /* 0x4000004000077882 */ /* 0x000fc60000000000 */
[----:B------:R-:W-:Y:S02]  /*1fa0*/  UMOV UR4, UR9 ;  /* 0x0000000900047c82 */ /* 0x000fe40008000000 */
[----:B------:R-:W-:Y:S02]  /*1fb0*/  UMOV UR6, UR10 ;  /* 0x0000000a00067c82 */ /* 0x000fe40008000000 */
[----:B------:R-:W-:Y:S01]  /*1fc0*/  HGMMA.64x64x16.F32.BF16 R24, gdesc[UR4], R24, gsb0 ;  /* 0x00e00000041879f0 */ /* 0x000fe20008001818 */
        /* <DEDUP_REMOVED lines=51> */
[----:B------:R-:W-:Y:S01]  /*2300*/  BPT.TRAP 0x1 ;  /* 0x000000040000795c */ /* 0x000fe20000300000 */
.L_x_30:
[----:B------:R-:W-:-:S13]  /*2310*/  ISETP.NE.AND P1, PT, R57, RZ, PT ;  /* 0x000000ff3900720c */ /* 0x000fda0003f25270 */
[----:B01----:R-:W-:-:S05]  /*2320*/  @P1 LEA R4, R3, UR41, 0x3 ;  /* 0x0000002903041c11 */ /* 0x003fca000f8e18ff */
[----:B------:R-:W-:-:S05]  /*2330*/  @P1 VIADD R5, R4, 0x28 ;  /* 0x0000002804051836 */ /* 0x000fca0000000000 */
[----:B------:R-:W-:-:S04]  /*2340*/  @P1 PRMT R5, R56, 0x654, R5 ;  /* 0x0000065438051816 */ /* 0x000fc80000000005 */
[----:B------:R0:W-:Y:S01]  /*2350*/  @P1 SYNCS.ARRIVE.TRANS64.RED.A1T0 RZ, [R5+URZ], RZ ;  /* 0x000000ff05ff19a7 */ /* 0x0001e2000810043f */
[----:B------:R-:W-:-:S13]  /*2360*/  ISETP.GT.U32.AND P1, PT, R23, 0x1, PT ;  /* 0x000000011700780c */ /* 0x000fda0003f24070 */
[----:B0-----:R-:W-:Y:S05]  /*2370*/  @P1 BRA `(.L_x_31) ;  /* 0x0000000000041947 */ /* 0x001fea0003800000 */
[----:B------:R-:W-:Y:S01]  /*2380*/  BPT.TRAP 0x1 ;  /* 0x000000040000795c */ /* 0x000fe20000300000 */
.L_x_31:
[----:B------:R-:W-:Y:S01]  /*2390*/  UIADD3 UR8, UR8, 0x1, URZ ;  /* 0x0000000108087890 */ /* 0x000fe2000fffe03f */
[C---:B------:R-:W-:Y:S01]  /*23a0*/  ISETP.GT.AND P2, PT, R0.reuse, 0x1, PT ;  /* 0x000000010000780c */ /* 0x040fe20003f44270 */
[----:B------:R-:W-:Y:S02]  /*23b0*/  VIADD R3, R3, 0x1 ;  /* 0x0000000103037836 */ /* 0x000fe40000000000 */
[----:B------:R-:W-:Y:S01]  /*23c0*/  UISETP.NE.AND UP0, UPT, UR8, 0x5, UPT ;  /* 0x000000050800788c */ /* 0x000fe2000bf05270 */
[----:B------:R-:W-:Y:S02]  /*23d0*/  VIADD R0, R0, 0xffffffff ;  /* 0xffffffff00007836 */ /* 0x000fe40000000000 */
[C---:B------:R-:W-:Y:S01]  /*23e0*/  ISETP.NE.AND P1, PT, R3.reuse, 0x5, PT ;  /* 0x000000050300780c */ /* 0x040fe20003f25270 */
[----:B------:R-:W-:Y:S02]  /*23f0*/  USEL UR4, URZ, 0x1, UP0 ;  /* 0x000000013f047887 */ /* 0x000fe40008000000 */
[----:B------:R-:W-:Y:S01]  /*2400*/  USEL UR8, UR8, URZ, UP0 ;  /* 0x0000003f08087287 */ /* 0x000fe20008000000 */
[----:B------:R-:W-:-:S03]  /*2410*/  SEL R3, R3, RZ, P1 ;  /* 0x000000ff03037207 */ /* 0x000fc60000800000 */
[----:B------:R-:W-:Y:S01]  /*2420*/  LOP3.LUT R6, R6, UR4, RZ, 0x3c, !PT ;  /* 0x0000000406067c12 */ /* 0x000fe2000f8e3cff */
[----:B------:R-:W-:Y:S07]  /*2430*/  @P2 BRA `(.L_x_32) ;  /* 0xfffffff8009c2947 */ /* 0x000fee000383ffff */
.L_x_25:
[----:B------:R-:W0:Y:S01]  /*2440*/  LDC R0, c[0x0][0x28c] ;  /* 0x0000a300ff007b82 */ /* 0x000e220000000800 */
[----:B------:R-:W-:-:S04]  /*2450*/  IMAD.U32 R3, RZ, RZ, UR49 ;  /* 0x00000031ff037e24 */ /* 0x000fc8000f8e00ff */
[----:B------:R1:W-:Y:S01]  /*2460*/  SYNCS.ARRIVE.TRANS64.A1T0 RZ, [R3+UR48], RZ ;  /* 0x000000ff03ff79a7 */ /* 0x0003e20008100030 */
[----:B0-----:R-:W-:-:S13]  /*2470*/  ISETP.GE.AND P1, PT, R0, 0x1, PT ;  /* 0x000000010000780c */ /* 0x001fda0003f26270 */
[----:B-1----:R-:W-:Y:S05]  /*2480*/  @!P1 BRA `(.L_x_33) ;  /* 0x0000000000449947 */ /* 0x002fea0003800000 */
[----:B------:R-:W-:Y:S05]  /*2490*/  @!P0 BRA `(.L_x_34) ;  /* 0x0000000000048947 */ /* 0x000fea0003800000 */
[----:B------:R-:W-:Y:S01]  /*24a0*/  BPT.TRAP 0x1 ;  /* 0x000000040000795c */ /* 0x000fe20000300000 */
.L_x_34:
[----:B------:R-:W-:-:S13]  /*24b0*/  ISETP.NE.AND P0, PT, R57, RZ, PT ;  /* 0x000000ff3900720c */ /* 0x000fda0003f05270 */
[----:B------:R-:W-:-:S05]  /*24c0*/  VOTEU.ANY UP0, P0 ;  /* 0x00000000003f7886 */ /* 0x000fca0000000100 */
[----:B------:R-:W-:-:S06]  /*24d0*/  @UP0 UIADD3 UR4, UR38, UR42, URZ ;  /* 0x0000002a26040290 */ /* 0x000fcc000fffe03f */
[----:B------:R-:W-:Y:S02]  /*24e0*/  IMAD.U32 R4, RZ, RZ, UR4 ;  /* 0x00000004ff047e24 */ /* 0x000fe4000f8e00ff */
[----:B------:R-:W-:Y:S02]  /*24f0*/  IMAD.U32 R3, RZ, RZ, UR4 ;  /* 0x00000004ff037e24 */ /* 0x000fe4000f8e00ff */
[----:B------:R-:W-:-:S05]  /*2500*/  @P0 IMAD.WIDE.U32 R4, R4, -0x33333333, RZ ;  /* 0xcccccccd04040825 */ /* 0x000fca00078e00ff */
[----:B------:R-:W-:-:S05]  /*2510*/  @P0 SHF.R.U32.HI R0, RZ, 0x2, R5 ;  /* 0x00000002ff000819 */ /* 0x000fca0000011605 */
[----:B------:R-:W-:-:S05]  /*2520*/  @P0 IMAD R0, R0, -0x5, R3 ;  /* 0xfffffffb00000824 */ /* 0x000fca00078e0203 */
[----:B------:R-:W-:-:S05]  /*2530*/  @P0 LEA R0, R0, UR41, 0x3 ;  /* 0x0000002900000c11 */ /* 0x000fca000f8e18ff */
[----:B------:R-:W-:-:S05]  /*2540*/  @P0 VIADD R3, R0, 0x28 ;  /* 0x0000002800030836 */ /* 0x000fca0000000000 */
[----:B------:R-:W-:-:S04]  /*2550*/  @P0 PRMT R3, R56, 0x654, R3 ;  /* 0x0000065438030816 */ /* 0x000fc80000000003 */
[----:B------:R0:W-:Y:S01]  /*2560*/  @P0 SYNCS.ARRIVE.TRANS64.RED.A1T0 RZ, [R3+URZ], RZ ;  /* 0x000000ff03ff09a7 */ /* 0x0001e2000810043f */
[----:B------:R-:W-:-:S13]  /*2570*/  ISETP.GT.U32.AND P0, PT, R23, 0x1, PT ;  /* 0x000000011700780c */ /* 0x000fda0003f04070 */
[----:B0-----:R-:W-:Y:S05]  /*2580*/  @P0 BRA `(.L_x_33) ;  /* 0x0000000000040947 */ /* 0x001fea0003800000 */
[----:B------:R-:W-:Y:S01]  /*2590*/  BPT.TRAP 0x1 ;  /* 0x000000040000795c */ /* 0x000fe20000300000 */
.L_x_33:
[----:B------:R-:W-:Y:S01]  /*25a0*/  SHF.L.U32 R0, R75, 0x1f, RZ ;  /* 0x0000001f4b007819 */ /* 0x000fe200000006ff */
[----:B------:R-:W-:Y:S01]  /*25b0*/  UIADD3 UR38, UR38, UR47, URZ ;  /* 0x0000002f26267290 */ /* 0x000fe2000fffe03f */
[----:B------:R-:W-:Y:S01]  /*25c0*/  SHF.R.S32.HI R9, RZ, 0x1f, R19 ;  /* 0x0000001fff097819 */ /* 0x000fe20000011413 */
[----:B------:R-:W-:Y:S01]  /*25d0*/  UISETP.GE.U32.AND UP1, UPT, UR47, 0x5, UPT ;  /* 0x000000052f00788c */ /* 0x000fe2000bf26070 */
[----:B------:R-:W0:Y:S01]  /*25e0*/  SYNCS.PHASECHK.TRANS64.TRYWAIT P0, [UR43+0x8], R0 ;  /* 0x00000800ff0075a7 */ /* 0x000e22000800016b */
[----:B------:R-:W-:-:S04]  /*25f0*/  UISETP.GT.U32.AND UP0, UPT, UR38, 0x4, UPT ;  /* 0x000000042600788c */ /* 0x000fc8000bf04070 */
[----:B------:R-:W-:-:S04]  /*2600*/  UISETP.LT.U32.AND UP0, UPT, UR47, 0x5, UP0 ;  /* 0x000000052f00788c */ /* 0x000fc80008701070 */
[----:B------:R-:W-:Y:S02]  /*2610*/  USEL UR6, URZ, 0x1, !UP0 ;  /* 0x000000013f067887 */ /* 0x000fe4000c000000 */
[----:B------:R-:W-:Y:S02]  /*2620*/  @UP1 UIMAD.WIDE.U32 UR4, UR38, -0x33333333, URZ ;  /* 0xcccccccd260418a5 */ /* 0x000fe4000f8e003f */
[----:B------:R-:W-:Y:S02]  /*2630*/  ULOP3.LUT UR39, UR39, UR6, URZ, 0x3c, !UPT ;  /* 0x0000000627277292 */ /* 0x000fe4000f8e3c3f */
[----:B------:R-:W-:-:S04]  /*2640*/  @UP1 USHF.R.U32.HI UR4, URZ, 0x2, UR5 ;  /* 0x000000023f041899 */ /* 0x000fc80008011605 */
[----:B------:R-:W-:Y:S01]  /*2650*/  @UP1 ULOP3.LUT UR39, UR39, 0x1, UR4, 0x78, !UPT ;  /* 0x0000000127271892 */ /* 0x000fe2000f8e7804 */
[----:B0-----:R-:W-:Y:S11]  /*2660*/  @!P0 BRA `(.L_x_35) ;  /* 0x0000003800e08947 */ /* 0x001ff60003800000 */
.L_x_126:
[----:B------:R-:W-:Y:S01]  /*2670*/  ULDC.64 UR4, c[0x0][0x5d0] ;  /* 0x0001740000047ab9 */ /* 0x000fe20000000a00 */
[----:B------:R-:W-:Y:S01]  /*2680*/  ULDC UR6, c[0x0][0x284] ;  /* 0x0000a10000067ab9 */ /* 0x000fe20000000800 */
[----:B0-----:R-:W-:Y:S02]  /*2690*/  IMAD R0, R9, UR4, RZ ;  /* 0x0000000409007c24 */ /* 0x001fe4000f8e02ff */
[----:B------:R-:W-:Y:S02]  /*26a0*/  IMAD.SHL.U32 R12, R18, 0x40, RZ ;  /* 0x00000040120c7824 */ /* 0x000fe400078e00ff */
[C---:B------:R-:W-:Y:S02]  /*26b0*/  IMAD R3, R19.reuse, UR5, R0 ;  /* 0x0000000513037c24 */ /* 0x040fe4000f8e0200 */
[----:B------:R-:W-:Y:S01]  /*26c0*/  IMAD.SHL.U32 R0, R22, 0x40, RZ ;  /* 0x0000004016007824 */ /* 0x000fe200078e00ff */
[----:B------:R-:W-:Y:S01]  /*26d0*/  SHF.R.S32.HI R13, RZ, 0x1f, R12 ;  /* 0x0000001fff0d7819 */ /* 0x000fe2000001140c */
[----:B------:R-:W-:Y:S01]  /*26e0*/  IMAD.WIDE.U32 R4, R19, UR4, R62 ;  /* 0x0000000413047c25 */ /* 0x000fe2000f8e003e */
[----:B------:R-:W-:-:S02]  /*26f0*/  ULDC.64 UR4, c[0x0][0x5c8] ;  /* 0x0001720000047ab9 */ /* 0x000fc40000000a00 */
[----:B------:R-:W-:Y:S01]  /*2700*/  ISETP.GE.AND P0, PT, R0, UR6, PT ;  /* 0x0000000600007c0c */ /* 0x000fe2000bf06270 */
[----:B------:R-:W-:Y:S01]  /*2710*/  ULDC UR6, c[0x0][0x288] ;  /* 0x0000a20000067ab9 */ /* 0x000fe20000000800 */
[----:B------:R-:W-:Y:S01]  /*2720*/  IADD3 R4, P1, R12, R4, RZ ;  /* 0x000000040c047210 */ /* 0x000fe20007f3e0ff */
[----:B------:R-:W-:Y:S01]  /*2730*/  IMAD.WIDE R20, R22, 0x40, R60 ;  /* 0x0000004016147825 */ /* 0x000fe200078e023c */
[----:B------:R-:W-:Y:S02]  /*2740*/  ISETP.GE.OR P0, PT, R12, UR6, P0 ;  /* 0x000000060c007c0c */ /* 0x000fe40008706670 */
[----:B------:R-:W-:Y:S01]  /*2750*/  IADD3.X R5, R13, R5, R3, P1, !PT ;  /* 0x000000050d057210 */ /* 0x000fe20000ffe403 */
[----:B------:R-:W-:-:S04]  /*2760*/  IMAD R7, R21, UR4, RZ ;  /* 0x0000000415077c24 */ /* 0x000fc8000f8e02ff */
[C---:B------:R-:W-:Y:S02]  /*2770*/  IMAD R7, R20.reuse, UR5, R7 ;  /* 0x0000000514077c24 */ /* 0x040fe4000f8e0207 */
[----:B------:R-:W-:-:S04]  /*2780*/  IMAD.WIDE.U32 R72, R20, UR4, R4 ;  /* 0x0000000414487c25 */ /* 0x000fc8000f8e0004 */
[----:B------:R-:W-:Y:S05]  /*2790*/  @P0 BRA `(.L_x_36) ;  /* 0x0000002000580947 */ /* 0x000fea0003800000 */
[----:B-----5:R-:W-:Y:S01]  /*27a0*/  FSETP.NEU.AND P0, PT, R59, RZ, PT ;  /* 0x000000ff3b00720b */ /* 0x020fe20003f0d000 */
[----:B------:R-:W-:Y:S01]  /*27b0*/  IMAD.IADD R18, R67, 0x1, -R12 ;  /* 0x0000000143127824 */ /* 0x000fe200078e0a0c */
[----:B------:R-:W-:Y:S01]  /*27c0*/  BSSY B0, `(.L_x_36) ;  /* 0x0000213000007945 */ /* 0x000fe20003800000 */
[----:B------:R-:W-:Y:S02]  /*27d0*/  IMAD.IADD R0, R71, 0x1, -R0 ;  /* 0x0000000147007824 */ /* 0x000fe400078e0a00 */
[----:B------:R-:W-:Y:S01]  /*27e0*/  IMAD.IADD R7, R73, 0x1, R7 ;  /* 0x0000000149077824 */ /* 0x000fe200078e0207 */
[----:B------:R-:W-:-:S04]  /*27f0*/  ISETP.GT.AND P2, PT, R18, RZ, PT ;  /* 0x000000ff1200720c */ /* 0x000fc80003f44270 */
[----:B------:R-:W-:-:S03]  /*2800*/  ISETP.GT.AND P1, PT, R0, RZ, P2 ;  /* 0x000000ff0000720c */ /* 0x000fc60001724270 */
[----:B------:R-:W-:Y:S10]  /*2810*/  @!P0 BRA `(.L_x_37) ;  /* 0x0000001400dc8947 */ /* 0x000ff40003800000 */
[----:B------:R-:W0:Y:S01]  /*2820*/  LDC.64 R76, c[0x0][0x5b8] ;  /* 0x00016e00ff4c7b82 */ /* 0x000e220000000a00 */
[----:B------:R-:W-:-:S07]  /*2830*/  ULDC.64 UR4, c[0x0][0x5c0] ;  /* 0x0001700000047ab9 */ /* 0x000fce0000000a00 */
[----:B------:R-:W1:Y:S08]  /*2840*/  LDC.64 R78, c[0x0][0x5b0] ;  /* 0x00016c00ff4e7b82 */ /* 0x000e700000000a00 */
[----:B------:R-:W2:Y:S01]  /*2850*/  LDC.64 R80, c[0x0][0x5a8] ;  /* 0x00016a00ff507b82 */ /* 0x000ea20000000a00 */
[-C--:B0-----:R-:W-:Y:S02]  /*2860*/  IMAD R6, R9, R76.reuse, RZ ;  /* 0x0000004c09067224 */ /* 0x081fe400078e02ff */
[----:B------:R-:W-:-:S04]  /*2870*/  IMAD.WIDE.U32 R4, R19, R76, R62 ;  /* 0x0000004c13047225 */ /* 0x000fc800078e003e */
[----:B------:R-:W-:Y:S01]  /*2880*/  IMAD R73, R19, R77, R6 ;  /* 0x0000004d13497224 */ /* 0x000fe200078e0206 */
[----:B------:R-:W-:Y:S01]  /*2890*/  IADD3 R8, P0, R12, R4, RZ ;  /* 0x000000040c087210 */ /* 0x000fe20007f1e0ff */
[----:B-1----:R-:W-:-:S03]  /*28a0*/  IMAD R3, R21, R78, RZ ;  /* 0x0000004e15037224 */ /* 0x002fc600078e02ff */
[----:B------:R-:W-:Y:S01]  /*28b0*/  IADD3.X R9, R13, R5, R73, P0, !PT ;  /* 0x000000050d097210 */ /* 0x000fe200007fe449 */
[C---:B------:R-:W-:Y:S02]  /*28c0*/  IMAD R77, R20.reuse, R79, R3 ;  /* 0x0000004f144d7224 */ /* 0x040fe400078e0203 */
[----:B------:R-:W-:-:S04]  /*28d0*/  IMAD.WIDE.U32 R4, R20, R78, R8 ;  /* 0x0000004e14047225 */ /* 0x000fc800078e0008 */
[----:B------:R-:W-:Y:S01]  /*28e0*/  IMAD.IADD R3, R5, 0x1, R77 ;  /* 0x0000000105037824 */ /* 0x000fe200078e024d */
[----:B--2---:R-:W-:-:S04]  /*28f0*/  LEA R10, P0, R4, R80, 0x1 ;  /* 0x00000050040a7211 */ /* 0x004fc800078008ff */
[----:B------:R-:W-:-:S05]  /*2900*/  LEA.HI.X R11, R4, R81, R3, 0x1, P0 ;  /* 0x00000051040b7211 */ /* 0x000fca00000f0c03 */
[----:B------:R-:W2:Y:S01]  /*2910*/  @P1 LDG.E.LTC128B.U16 R3, desc[UR36][R10.64] ;  /* 0x000000240a031981 */ /* 0x000ea2000c1e1520 */
[----:B------:R-:W-:Y:S01]  /*2920*/  IMAD.WIDE.U32 R4, R20, R78, R12 ;  /* 0x0000004e14047225 */ /* 0x000fe200078e000c */
[----:B------:R-:W-:Y:S02]  /*2930*/  BSSY B1, `(.L_x_38) ;  /* 0x0000015000017945 */ /* 0x000fe40003800000 */
[----:B------:R-:W-:-:S04]  /*2940*/  IADD3 R14, P0, R62, R4, RZ ;  /* 0x000000043e0e7210 */ /* 0x000fc80007f1e0ff */
[----:B------:R-:W-:Y:S02]  /*2950*/  IADD3.X R15, R63, R77, R5, P0, !PT ;  /* 0x0000004d3f0f7210 */ /* 0x000fe400007fe405 */
[----:B------:R-:W-:Y:S01]  /*2960*/  LEA R6, P0, R72, UR4, 0x1 ;  /* 0x0000000448067c11 */ /* 0x000fe2000f8008ff */
[----:B------:R-:W-:-:S03]  /*2970*/  IMAD.WIDE.U32 R14, R19, R76, R14 ;  /* 0x0000004c130e7225 */ /* 0x000fc600078e000e */
[----:B------:R-:W-:Y:S02]  /*2980*/  LEA.HI.X R7, R72, UR5, R7, 0x1, P0 ;  /* 0x0000000548077c11 */ /* 0x000fe400080f0c07 */
[----:B------:R-:W-:-:S04]  /*2990*/  ISETP.GT.AND P0, PT, R18, 0x1, PT ;  /* 0x000000011200780c */ /* 0x000fc80003f04270 */
[----:B------:R-:W-:Y:S01]  /*29a0*/  ISETP.GT.AND P3, PT, R0, RZ, P0 ;  /* 0x000000ff0000720c */ /* 0x000fe20000764270 */
[----:B--2---:R-:W-:-:S04]  /*29b0*/  IMAD.U32 R4, R3, 0x10000, RZ ;  /* 0x0001000003047824 */ /* 0x004fc800078e00ff */
[----:B------:R-:W-:Y:S01]  /*29c0*/  FMUL R5, R4, R59 ;  /* 0x0000003b04057220 */ /* 0x000fe20000400000 */
[----:B------:R-:W-:-:S03]  /*29d0*/  LEA R4, P4, R14, R80, 0x1 ;  /* 0x000000500e047211 */ /* 0x000fc600078808ff */
[----:B------:R-:W-:-:S05]  /*29e0*/  FFMA R5, R24, R58, R5 ;  /* 0x0000003a18057223 */ /* 0x000fca0000000005 */
[----:B------:R-:W-:Y:S01]  /*29f0*/  F2FP.BF16.F32.PACK_AB R10, RZ, R5 ;  /* 0x00000005ff0a723e */ /* 0x000fe200000010ff */
[----:B------:R-:W-:-:S03]  /*2a00*/  IMAD.IADD R5, R73, 0x1, R15 ;  /* 0x0000000149057824 */ /* 0x000fc600078e020f */
[----:B------:R-:W-:Y:S01]  /*2a10*/  PRMT R11, R10, 0x7610, R11 ;  /* 0x000076100a0b7816 */ /* 0x000fe2000000000b */
[----:B------:R-:W-:Y:S01]  /*2a20*/  IMAD.SHL.U32 R10, R78, 0x8, RZ ;  /* 0x000000084e0a7824 */ /* 0x000fe200078e00ff */
[----:B------:R-:W-:-:S03]  /*2a30*/  LEA.HI.X R5, R14, R81, R5, 0x1, P4 ;  /* 0x000000510e057211 */ /* 0x000fc600020f0c05 */
[----:B------:R0:W-:Y:S02]  /*2a40*/  @P1 STG.E.U16 desc[UR36][R6.64], R11 ;  /* 0x0000000b06001986 */ /* 0x0001e4000c101524 */
[----:B0-----:R-:W-:Y:S01]  /*2a50*/  SHF.L.U64.HI R11, R78, 0x3, R79 ;  /* 0x000000034e0b7819 */ /* 0x001fe2000001024f */
[----:B------:R-:W-:Y:S06]  /*2a60*/  @!P3 BRA `(.L_x_39) ;  /* 0x000000000004b947 */ /* 0x000fec0003800000 */
[----:B------:R0:W5:Y:S02]  /*2a70*/  LDG.E.LTC128B.U16 R3, desc[UR36][R4.64+0x2] ;  /* 0x0000022404037981 */ /* 0x000164000c1e1520 */
.L_x_39:
[----:B------:R-:W-:Y:S05]  /*2a80*/  BSYNC B1 ;  /* 0x0000000000017941 */ /* 0x000fea0003800000 */
.L_x_38:
[----:B------:R-:W-:Y:S01]  /*2a90*/  IMAD.WIDE.U32 R10, R20, R78, R10 ;  /* 0x0000004e140a7225 */ /* 0x000fe200078e000a */
[----:B------:R-:W-:Y:S02]  /*2aa0*/  ISETP.GT.AND P2, PT, R0, 0x8, P2 ;  /* 0x000000080000780c */ /* 0x000fe40001744270 */
[C---:B-----5:R-:W-:Y:S01]  /*2ab0*/  PRMT R20, R3.reuse, 0x7610, R20 ;  /* 0x0000761003147816 */ /* 0x060fe20000000014 */
[----:B------:R-:W-:Y:S01]  /*2ac0*/  IMAD.U32 R14, R3, 0x10000, RZ ;  /* 0x00010000030e7824 */ /* 0x000fe200078e00ff */
[----:B------:R-:W-:Y:S01]  /*2ad0*/  IADD3 R8, P1, R8, R10, RZ ;  /* 0x0000000a08087210 */ /* 0x000fe20007f3e0ff */
[----:B------:R-:W-:Y:S02]  /*2ae0*/  IMAD.IADD R77, R77, 0x1, R11 ;  /* 0x000000014d4d7824 */ /* 0x000fe400078e020b */
[----:B------:R-:W-:Y:S02]  /*2af0*/  FMUL R14, R14, R59 ;  /* 0x0000003b0e0e7220 */ /* 0x000fe40000400000 */
[----:B------:R-:W-:-:S02]  /*2b00*/  IMAD.X R9, R77, 0x1, R9, P1 ;  /* 0x000000014d097824 */ /* 0x000fc400008e0609 */
[----:B------:R-:W-:Y:S01]  /*2b10*/  FFMA R25, R25, R58, R14 ;  /* 0x0000003a19197223 */ /* 0x000fe2000000000e */
[----:B------:R-:W-:-:S04]  /*2b20*/  LEA R14, P1, R8, R80, 0x1 ;  /* 0x00000050080e7211 */ /* 0x000fc800078208ff */
[----:B------:R-:W-:Y:S02]  /*2b30*/  F2FP.BF16.F32.PACK_AB R25, RZ, R25 ;  /* 0x00000019ff19723e */ /* 0x000fe400000010ff */
[----:B------:R-:W-:-:S03]  /*2b40*/  LEA.HI.X R15, R8, R81, R9, 0x1, P1 ;  /* 0x00000051080f7211 */ /* 0x000fc600008f0c09 */
[----:B------:R1:W-:Y:S04]  /*2b50*/  @P3 STG.E.U16 desc[UR36][R6.64+0x2], R25 ;  /* 0x0000021906003986 */ /* 0x0003e8000c101524 */
[----:B------:R-:W2:Y:S01]  /*2b60*/  @P2 LDG.E.LTC128B.U16 R20, desc[UR36][R14.64] ;  /* 0x000000240e142981 */ /* 0x000ea2000c1e1520 */
[----:B------:R-:W-:Y:S01]  /*2b70*/  IADD3 R12, P1, P3, R62, R10, R12 ;  /* 0x0000000a3e0c7210 */ /* 0x000fe20007b3e00c */
[----:B------:R-:W-:Y:S01]  /*2b80*/  BSSY B1, `(.L_x_40) ;  /* 0x0000011000017945 */ /* 0x000fe20003800000 */
[C---:B------:R-:W-:Y:S02]  /*2b90*/  SHF.L.U64.HI R11, R64.reuse, 0x1, R65 ;  /* 0x00000001400b7819 */ /* 0x040fe40000010241 */
[----:B------:R-:W-:Y:S02]  /*2ba0*/  IADD3.X R13, R63, R77, R13, P1, P3 ;  /* 0x0000004d3f0d7210 */ /* 0x000fe40000fe640d */
[----:B------:R-:W-:-:S02]  /*2bb0*/  LEA R10, P1, R64, R6, 0x1 ;  /* 0x00000006400a7211 */ /* 0x000fc400078208ff */
[----:B------:R-:W-:Y:S01]  /*2bc0*/  ISETP.GT.AND P0, PT, R0, 0x8, P0 ;  /* 0x000000080000780c */ /* 0x000fe20000704270 */
[----:B------:R-:W-:-:S04]  /*2bd0*/  IMAD.WIDE.U32 R12, R19, R76, R12 ;  /* 0x0000004c130c7225 */ /* 0x000fc800078e000c */
[----:B------:R-:W-:Y:S02]  /*2be0*/  IMAD.X R11, R11, 0x1, R7, P1 ;  /* 0x000000010b0b7824 */ /* 0x000fe400008e0607 */
[----:B------:R-:W-:Y:S02]  /*2bf0*/  IMAD.IADD R9, R73, 0x1, R13 ;  /* 0x0000000149097824 */ /* 0x000fe400078e020d */
[----:B--2---:R-:W-:-:S04]  /*2c00*/  IMAD.U32 R8, R20, 0x10000, RZ ;  /* 0x0001000014087824 */ /* 0x004fc800078e00ff */
[----:B------:R-:W-:Y:S01]  /*2c10*/  FMUL R3, R8, R59 ;  /* 0x0000003b08037220 */ /* 0x000fe20000400000 */
[----:B------:R-:W-:-:S03]  /*2c20*/  LEA R8, P3, R12, R80, 0x1 ;  /* 0x000000500c087211 */ /* 0x000fc600078608ff */
[----:B------:R-:W-:Y:S01]  /*2c30*/  FFMA R3, R26, R58, R3 ;  /* 0x0000003a1a037223 */ /* 0x000fe20000000003 */
[----:B------:R-:W-:-:S04]  /*2c40*/  LEA.HI.X R9, R12, R81, R9, 0x1, P3 ;  /* 0x000000510c097211 */ /* 0x000fc800018f0c09 */
[----:B------:R-:W-:-:S05]  /*2c50*/  F2FP.BF16.F32.PACK_AB R3, RZ, R3 ;  /* 0x00000003ff03723e */ /* 0x000fca00000010ff */
[----:B------:R1:W-:Y:S01]  /*2c60*/  @P2 STG.E.U16 desc[UR36][R10.64], R3 ;  /* 0x000000030a002986 */ /* 0x0003e2000c101524 */
[----:B------:R-:W-:Y:S05]  /*2c70*/  @!P0 BRA `(.L_x_41) ;  /* 0x0000000000048947 */ /* 0x000fea0003800000 */
[----:B------:R2:W5:Y:S02]  /*2c80*/  LDG.E.LTC128B.U16 R20, desc[UR36][R8.64+0x2] ;  /* 0x0000022408147981 */ /* 0x000564000c1e1520 */
.L_x_41:
[----:B------:R-:W-:Y:S05]  /*2c90*/  BSYNC B1 ;  /* 0x0000000000017941 */ /* 0x000fea0003800000 */
.L_x_40:
[----:B-----5:R-:W-:Y:S01]  /*2ca0*/  IMAD.U32 R12, R20, 0x10000, RZ ;  /* 0x00010000140c7824 */ /* 0x020fe200078e00ff */
[----:B------:R-:W-:Y:S01]  /*2cb0*/  ISETP.GT.AND P1, PT, R18, 0x8, PT ;  /* 0x000000081200780c */ /* 0x000fe20003f24270 */
[----:B------:R-:W-:Y:S02]  /*2cc0*/  BSSY B1, `(.L_x_42) ;  /* 0x0000008000017945 */ /* 0x000fe40003800000 */
[----:B------:R-:W-:Y:S01]  /*2cd0*/  FMUL R12, R12, R59 ;  /* 0x0000003b0c0c7220 */ /* 0x000fe20000400000 */
[----:B------:R-:W-:-:S03]  /*2ce0*/  ISETP.GT.AND P2, PT, R0, RZ, P1 ;  /* 0x000000ff0000720c */ /* 0x000fc60000f44270 */
[----:B------:R-:W-:-:S05]  /*2cf0*/  FFMA R12, R27, R58, R12 ;  /* 0x0000003a1b0c7223 */ /* 0x000fca000000000c */
[----:B------:R-:W-:-:S05]  /*2d00*/  F2FP.BF16.F32.PACK_AB R12, RZ, R12 ;  /* 0x0000000cff0c723e */ /* 0x000fca00000010ff */
[----:B------:R3:W-:Y:S01]  /*2d10*/  @P0 STG.E.U16 desc[UR36][R10.64+0x2], R12 ;  /* 0x0000020c0a000986 */ /* 0x0007e2000c101524 */
[----:B------:R-:W-:Y:S05]  /*2d20*/  @!P2 BRA `(.L_x_43) ;  /* 0x000000000004a947 */ /* 0x000fea0003800000 */
[----:B------:R4:W5:Y:S02]  /*2d30*/  LDG.E.LTC128B.U16 R20, desc[UR36][R4.64+0x10] ;  /* 0x0000102404147981 */ /* 0x000964000c1e1520 */
.L_x_43:
[----:B------:R-:W-:Y:S05]  /*2d40*/  BSYNC B1 ;  /* 0x0000000000017941 */ /* 0x000fea0003800000 */
.L_x_42:
[----:B---3-5:R-:W-:Y:S01]  /*2d50*/  IMAD.U32 R12, R20, 0x10000, RZ ;  /* 0x00010000140c7824 */ /* 0x028fe200078e00ff */
[----:B------:R-:W-:Y:S01]  /*2d60*/  ISETP.GT.AND P0, PT, R18, 0x9, PT ;  /* 0x000000091200780c */ /* 0x000fe20003f04270 */
[----:B------:R-:W-:Y:S02]  /*2d70*/  BSSY B1, `(.L_x_44) ;  /* 0x0000008000017945 */ /* 0x000fe40003800000 */
[----:B-1----:R-:W-:Y:S01]  /*2d80*/  FMUL R3, R12, R59 ;  /* 0x0000003b0c037220 */ /* 0x002fe20000400000 */
[----:B------:R-:W-:-:S03]  /*2d90*/  ISETP.GT.AND P3, PT, R0, RZ, P0 ;  /* 0x000000ff0000720c */ /* 0x000fc60000764270 */
[----:B------:R-:W-:-:S05]  /*2da0*/  FFMA R3, R28, R58, R3 ;  /* 0x0000003a1c037223 */ /* 0x000fca0000000003 */
[----:B------:R-:W-:-:S05]  /*2db0*/  F2FP.BF16.F32.PACK_AB R3, RZ, R3 ;  /* 0x00000003ff03723e */ /* 0x000fca00000010ff */
[----:B------:R1:W-:Y:S01]  /*2dc0*/  @P2 STG.E.U16 desc[UR36][R6.64+0x10], R3 ;  /* 0x0000100306002986 */ /* 0x0003e2000c101524 */
[----:B------:R-:W-:Y:S05]  /*2dd0*/  @!P3 BRA `(.L_x_45) ;  /* 0x000000000004b947 */ /* 0x000fea0003800000 */
[----:B------:R3:W5:Y:S02]  /*2de0*/  LDG.E.LTC128B.U16 R20, desc[UR36][R4.64+0x12] ;  /* 0x0000122404147981 */ /* 0x000764000c1e1520 */
.L_x_45:
[----:B------:R-:W-:Y:S05]  /*2df0*/  BSYNC B1 ;  /* 0x0000000000017941 */ /* 0x000fea0003800000 */
.L_x_44:
[----:B-----5:R-:W-:Y:S01]  /*2e00*/  IMAD.U32 R12, R20, 0x10000, RZ ;  /* 0x00010000140c7824 */ /* 0x020fe200078e00ff */
[----:B------:R-:W-:Y:S01]  /*2e10*/  ISETP.GT.AND P1, PT, R0, 0x8, P1 ;  /* 0x000000080000780c */ /* 0x000fe20000f24270 */
[----:B------:R-:W-:Y:S02]  /*2e20*/  BSSY B1, `(.L_x_46) ;  /* 0x0000007000017945 */ /* 0x000fe40003800000 */
[----:B------:R-:W-:-:S04]  /*2e30*/  FMUL R12, R12, R59 ;  /* 0x0000003b0c0c7220 */ /* 0x000fc80000400000 */
[----:B------:R-:W-:-:S05]  /*2e40*/  FFMA R12, R29, R58, R12 ;  /* 0x0000003a1d0c7223 */ /* 0x000fca000000000c */
[----:B------:R-:W-:-:S05]  /*2e50*/  F2FP.BF16.F32.PACK_AB R12, RZ, R12 ;  /* 0x0000000cff0c723e */ /* 0x000fca00000010ff */
[----:B------:R0:W-:Y:S01]  /*2e60*/  @P3 STG.E.U16 desc[UR36][R6.64+0x12], R12 ;  /* 0x0000120c06003986 */ /* 0x0001e2000c101524 */
[----:B------:R-:W-:Y:S05]  /*2e70*/  @!P1 BRA `(.L_x_47) ;  /* 0x0000000000049947 */ /* 0x000fea0003800000 */
[----:B------:R0:W5:Y:S02]  /*2e80*/  LDG.E.LTC128B.U16 R20, desc[UR36][R8.64+0x10] ;  /* 0x0000102408147981 */ /* 0x000164000c1e1520 */
.L_x_47:
[----:B------:R-:W-:Y:S05]  /*2e90*/  BSYNC B1 ;  /* 0x0000000000017941 */ /* 0x000fea0003800000 */
.L_x_46:
[----:B0----5:R-:W-:Y:S01]  /*2ea0*/  IMAD.U32 R12, R20, 0x10000, RZ ;  /* 0x00010000140c7824 */ /* 0x021fe200078e00ff */
[----:B------:R-:W-:Y:S01]  /*2eb0*/  ISETP.GT.AND P0, PT, R0, 0x8, P0 ;  /* 0x000000080000780c */ /* 0x000fe20000704270 */
[----:B------:R-:W-:Y:S02]  /*2ec0*/  BSSY B1, `(.L_x_48) ;  /* 0x0000007000017945 */ /* 0x000fe40003800000 */
[----:B-1----:R-:W-:-:S04]  /*2ed0*/  FMUL R3, R12, R59 ;  /* 0x0000003b0c037220 */ /* 0x002fc80000400000 */
[----:B------:R-:W-:-:S05]  /*2ee0*/  FFMA R3, R30, R58, R3 ;  /* 0x0000003a1e037223 */ /* 0x000fca0000000003 */
[----:B------:R-:W-:-:S05]  /*2ef0*/  F2FP.BF16.F32.PACK_AB R3, RZ, R3 ;  /* 0x00000003ff03723e */ /* 0x000fca00000010ff */
[----:B------:R0:W-:Y:S01]  /*2f00*/  @P1 STG.E.U16 desc[UR36][R10.64+0x10], R3 ;  /* 0x000010030a001986 */ /* 0x0001e2000c101524 */
[----:B------:R-:W-:Y:S05]  /*2f10*/  @!P0 BRA `(.L_x_49) ;  /* 0x0000000000048947 */ /* 0x000fea0003800000 */
[----:B------:R1:W5:Y:S02]  /*2f20*/  LDG.E.LTC128B.U16 R20, desc[UR36][R8.64+0x12] ;  /* 0x0000122408147981 */ /* 0x000364000c1e1520 */
.L_x_49:
[----:B------:R-:W-:Y:S05]  /*2f30*/  BSYNC B1 ;  /* 0x0000000000017941 */ /* 0x000fea0003800000 */
.L_x_48:
        /* <DEDUP_REMOVED lines=10> */
.L_x_51:
[----:B------:R-:W-:Y:S05]  /*2fe0*/  BSYNC B1 ;  /* 0x0000000000017941 */ /* 0x000fea0003800000 */
.L_x_50:
[----:B0----5:R-:W-:Y:S01]  /*2ff0*/  IMAD.U32 R12, R20, 0x10000, RZ ;  /* 0x00010000140c7824 */ /* 0x021fe200078e00ff */
        /* <DEDUP_REMOVED lines=9> */
.L_x_53:
[----:B------:R-:W-:Y:S05]  /*3090*/  BSYNC B1 ;  /* 0x0000000000017941 */ /* 0x000fea0003800000 */
.L_x_52:
        /* <DEDUP_REMOVED lines=9> */
.L_x_55:
[----:B------:R-:W-:Y:S05]  /*3130*/  BSYNC B1 ;  /* 0x0000000000017941 */ /* 0x000fea0003800000 */
.L_x_54:
[----:B0----5:R-:W-:Y:S01]  /*3140*/  IMAD.U32 R12, R20, 0x10000, RZ ;  /* 0x00010000140c7824 */ /* 0x021fe200078e00ff */
        /* <DEDUP_REMOVED lines=8> */
.L_x_57:
[----:B------:R-:W-:Y:S05]  /*31d0*/  BSYNC B1 ;  /* 0x0000000000017941 */ /* 0x000fea0003800000 */
.L_x_56:
        /* <DEDUP_REMOVED lines=10> */
.L_x_59:
[----:B------:R-:W-:Y:S05]  /*3280*/  BSYNC B1 ;  /* 0x0000000000017941 */ /* 0x000fea0003800000 */
.L_x_58:
        /* <DEDUP_REMOVED lines=10> */
.L_x_61:
[----:B------:R-:W-:Y:S05]  /*3330*/  BSYNC B1 ;  /* 0x0000000000017941 */ /* 0x000fea0003800000 */
.L_x_60:
        /* <DEDUP_REMOVED lines=9> */
.L_x_63:
[----:B------:R-:W-:Y:S05]  /*33d0*/  BSYNC B1 ;  /* 0x0000000000017941 */ /* 0x000fea0003800000 */
.L_x_62:
        /* <DEDUP_REMOVED lines=9> */
.L_x_65:
[----:B------:R-:W-:Y:S05]  /*3470*/  BSYNC B1 ;  /* 0x0000000000017941 */ /* 0x000fea0003800000 */
.L_x_64:
        /* <DEDUP_REMOVED lines=10> */
.L_x_67:
[----:B------:R-:W-:Y:S05]  /*3520*/  BSYNC B1 ;  /* 0x0000000000017941 */ /* 0x000fea0003800000 */
.L_x_66:
        /* <DEDUP_REMOVED lines=10> */
.L_x_69:
[----:B------:R-:W-:Y:S05]  /*35d0*/  BSYNC B1 ;  /* 0x0000000000017941 */ /* 0x000fea0003800000 */
.L_x_68:
        /* <DEDUP_REMOVED lines=9> */
.L_x_71:
[----:B------:R-:W-:Y:S05]  /*3670*/  BSYNC B1 ;  /* 0x0000000000017941 */ /* 0x000fea0003800000 */
.L_x_70:
        /* <DEDUP_REMOVED lines=9> */
.L_x_73:
[----:B------:R-:W-:Y:S05]  /*3710*/  BSYNC B1 ;  /* 0x0000000000017941 */ /* 0x000fea0003800000 */
.L_x_72:
        /* <DEDUP_REMOVED lines=10> */
.L_x_75:
[----:B------:R-:W-:Y:S05]  /*37c0*/  BSYNC B1 ;  /* 0x0000000000017941 */ /* 0x000fea0003800000 */
.L_x_74:
        /* <DEDUP_REMOVED lines=10> */
.L_x_77:
[----:B------:R-:W-:Y:S05]  /*3870*/  BSYNC B1 ;  /* 0x0000000000017941 */ /* 0x000fea0003800000 */
.L_x_76:
        /* <DEDUP_REMOVED lines=9> */
.L_x_79:
[----:B------:R-:W-:Y:S05]  /*3910*/  BSYNC B1 ;  /* 0x0000000000017941 */ /* 0x000fea0003800000 */
.L_x_78:
        /* <DEDUP_REMOVED lines=9> */
.L_x_81:
[----:B------:R-:W-:Y:S05]  /*39b0*/  BSYNC B1 ;  /* 0x0000000000017941 */ /* 0x000fea0003800000 */
.L_x_80:
        /* <DEDUP_REMOVED lines=10> */
.L_x_83:
[----:B------:R-:W-:Y:S05]  /*3a60*/  BSYNC B1 ;  /* 0x0000000000017941 */ /* 0x000fea0003800000 */
.L_x_82:
        /* <DEDUP_REMOVED lines=10> */
.L_x_85:
[----:B------:R-:W-:Y:S05]  /*3b10*/  BSYNC B1 ;  /* 0x0000000000017941 */ /* 0x000fea0003800000 */
.L_x_84:
        /* <DEDUP_REMOVED lines=9> */
.L_x_87:
[----:B------:R-:W-:Y:S05]  /*3bb0*/  BSYNC B1 ;  /* 0x0000000000017941 */ /* 0x000fea0003800000 */
.L_x_86:
        /* <DEDUP_REMOVED lines=9> */
.L_x_89:
[----:B------:R-:W-:Y:S05]  /*3c50*/  BSYNC B1 ;  /* 0x0000000000017941 */ /* 0x000fea0003800000 */
.L_x_88:
        /* <DEDUP_REMOVED lines=10> */
.L_x_91:
[----:B------:R-:W-:Y:S05]  /*3d00*/  BSYNC B1 ;  /* 0x0000000000017941 */ /* 0x000fea0003800000 */
.L_x_90:
        /* <DEDUP_REMOVED lines=10> */
.L_x_93:
[----:B------:R-:W-:Y:S05]  /*3db0*/  BSYNC B1 ;  /* 0x0000000000017941 */ /* 0x000fea0003800000 */
.L_x_92:
[----:B0--345:R-:W-:Y:S01]  /*3dc0*/  IMAD.U32 R4, R20, 0x10000, RZ ;  /* 0x0001000014047824 */ /* 0x039fe200078e00ff */
        /* <DEDUP_REMOVED lines=8> */
.L_x_95:
[----:B------:R-:W-:Y:S05]  /*3e50*/  BSYNC B1 ;  /* 0x0000000000017941 */ /* 0x000fea0003800000 */
.L_x_94:
[----:B0----5:R-:W-:Y:S01]  /*3e60*/  IMAD.U32 R4, R20, 0x10000, RZ ;  /* 0x0001000014047824 */ /* 0x021fe200078e00ff */
[----:B------:R-:W-:Y:S01]  /*3e70*/  ISETP.GT.AND P0, PT, R0, 0x8, P0 ;  /* 0x000000080000780c */ /* 0x000fe20000704270 */
[----:B------:R-:W-:Y:S01]  /*3e80*/  @P1 IMAD.MOV.U32 R5, RZ, RZ, R11 ;  /* 0x000000ffff051224 */ /* 0x000fe200078e000b */
[----:B------:R-:W-:Y:S01]  /*3e90*/  BSSY B1, `(.L_x_96) ;  /* 0x0000008000017945 */ /* 0x000fe20003800000 */
[----:B------:R-:W-:Y:S01]  /*3ea0*/  FMUL R3, R4, R59 ;  /* 0x0000003b04037220 */ /* 0x000fe20000400000 */
[----:B------:R-:W-:-:S03]  /*3eb0*/  @P1 IMAD.MOV.U32 R4, RZ, RZ, R10 ;  /* 0x000000ffff041224 */ /* 0x000fc600078e000a */
[----:B------:R-:W-:-:S05]  /*3ec0*/  FFMA R3, R54, R58, R3 ;  /* 0x0000003a36037223 */ /* 0x000fca0000000003 */
[----:B------:R-:W-:-:S05]  /*3ed0*/  F2FP.BF16.F32.PACK_AB R3, RZ, R3 ;  /* 0x00000003ff03723e */ /* 0x000fca00000010ff */
[----:B------:R0:W-:Y:S01]  /*3ee0*/  @P1 STG.E.U16 desc[UR36][R4.64+0x70], R3 ;  /* 0x0000700304001986 */ /* 0x0001e2000c101524 */
[----:B------:R-:W-:Y:S05]  /*3ef0*/  @!P0 BRA `(.L_x_97) ;  /* 0x0000000000048947 */ /* 0x000fea0003800000 */
[----:B------:R4:W5:Y:S02]  /*3f00*/  LDG.E.LTC128B.U16 R20, desc[UR36][R8.64+0x72] ;  /* 0x0000722408147981 */ /* 0x000964000c1e1520 */
.L_x_97:
[----:B------:R-:W-:Y:S05]  /*3f10*/  BSYNC B1 ;  /* 0x0000000000017941 */ /* 0x000fea0003800000 */
.L_x_96:
[----:B------:R-:W-:Y:S05]  /*3f20*/  @!P0 BRA `(.L_x_98) ;  /* 0x0000000800708947 */ /* 0x000fea0003800000 */
[----:B-----5:R-:W-:-:S04]  /*3f30*/  IMAD.U32 R20, R20, 0x10000, RZ ;  /* 0x0001000014147824 */ /* 0x020fc800078e00ff */
[----:B------:R-:W-:-:S04]  /*3f40*/  FMUL R20, R20, R59 ;  /* 0x0000003b14147220 */ /* 0x000fc80000400000 */
[----:B------:R-:W-:-:S05]  /*3f50*/  FFMA R20, R55, R58, R20 ;  /* 0x0000003a37147223 */ /* 0x000fca0000000014 */
[----:B------:R-:W-:-:S05]  /*3f60*/  F2FP.BF16.F32.PACK_AB R20, RZ, R20 ;  /* 0x00000014ff14723e */ /* 0x000fca00000010ff */
[----:B------:R0:W-:Y:S01]  /*3f70*/  STG.E.U16 desc[UR36][R10.64+0x72], R20 ;  /* 0x000072140a007986 */ /* 0x0001e2000c101524 */
[----:B------:R-:W-:Y:S05]  /*3f80*/  BRA `(.L_x_98) ;  /* 0x0000000800587947 */ /* 0x000fea0003800000 */
.L_x_37:
[----:B------:R-:W-:Y:S01]  /*3f90*/  ISETP.GT.AND P3, PT, R18, 0x1, PT ;  /* 0x000000011200780c */ /* 0x000fe20003f64270 */
[----:B------:R-:W-:Y:S01]  /*3fa0*/  ULDC.64 UR4, c[0x0][0x5c0] ;  /* 0x0001700000047ab9 */ /* 0x000fe20000000a00 */
[-C--:B------:R-:W-:Y:S01]  /*3fb0*/  FMUL R24, R24, R58.reuse ;  /* 0x0000003a18187220 */ /* 0x080fe20000400000 */
[----:B------:R-:W-:Y:S01]  /*3fc0*/  LEA R4, P4, R72, UR4, 0x1 ;  /* 0x0000000448047c11 */ /* 0x000fe2000f8808ff */
[-C--:B------:R-:W-:Y:S01]  /*3fd0*/  FMUL R25, R25, R58.reuse ;  /* 0x0000003a19197220 */ /* 0x080fe20000400000 */
[----:B------:R-:W-:Y:S01]  /*3fe0*/  ISETP.GT.AND P0, PT, R0, RZ, P3 ;  /* 0x000000ff0000720c */ /* 0x000fe20001f04270 */
[----:B------:R-:W-:Y:S01]  /*3ff0*/  FMUL R26, R26, R58 ;  /* 0x0000003a1a1a7220 */ /* 0x000fe20000400000 */
[----:B------:R-:W-:Y:S01]  /*4000*/  F2FP.BF16.F32.PACK_AB R24, RZ, R24 ;  /* 0x00000018ff18723e */ /* 0x000fe200000010ff */
[-C--:B------:R-:W-:Y:S01]  /*4010*/  FMUL R27, R27, R58.reuse ;  /* 0x0000003a1b1b7220 */ /* 0x080fe20000400000 */
[----:B------:R-:W-:Y:S01]  /*4020*/  LEA.HI.X R5, R72, UR5, R7, 0x1, P4 ;  /* 0x0000000548057c11 */ /* 0x000fe2000a0f0c07 */
[-C--:B------:R-:W-:Y:S01]  /*4030*/  FMUL R28, R28, R58.reuse ;  /* 0x0000003a1c1c7220 */ /* 0x080fe20000400000 */
[----:B------:R-:W-:Y:S01]  /*4040*/  F2FP.BF16.F32.PACK_AB R25, RZ, R25 ;  /* 0x00000019ff19723e */ /* 0x000fe200000010ff */
[-C--:B------:R-:W-:Y:S01]  /*4050*/  FMUL R29, R29, R58.reuse ;  /* 0x0000003a1d1d7220 */ /* 0x080fe20000400000 */
[----:B------:R-:W-:Y:S01]  /*4060*/  ISETP.GT.AND P2, PT, R0, 0x8, P2 ;  /* 0x000000080000780c */ /* 0x000fe20001744270 */
[----:B------:R-:W-:Y:S01]  /*4070*/  @P1 STG.E.U16 desc[UR36][R4.64], R24 ;  /* 0x0000001804001986 */ /* 0x000fe2000c101524 */
[----:B------:R-:W-:Y:S01]  /*4080*/  ISETP.GT.AND P1, PT, R18, 0x8, PT ;  /* 0x000000081200780c */ /* 0x000fe20003f24270 */
[----:B------:R-:W-:Y:S01]  /*4090*/  FMUL R30, R30, R58 ;  /* 0x0000003a1e1e7220 */ /* 0x000fe20000400000 */
[C---:B------:R-:W-:Y:S01]  /*40a0*/  SHF.L.U64.HI R3, R64.reuse, 0x1, R65 ;  /* 0x0000000140037819 */ /* 0x040fe20000010241 */
[----:B------:R-:W-:Y:S01]  /*40b0*/  @P0 STG.E.U16 desc[UR36][R4.64+0x2], R25 ;  /* 0x0000021904000986 */ /* 0x000fe2000c101524 */
[----:B------:R-:W-:Y:S01]  /*40c0*/  LEA R6, P5, R64, R4, 0x1 ;  /* 0x0000000440067211 */ /* 0x000fe200078a08ff */
[-C--:B------:R-:W-:Y:S01]  /*40d0*/  FMUL R31, R31, R58.reuse ;  /* 0x0000003a1f1f7220 */ /* 0x080fe20000400000 */
[----:B------:R-:W-:Y:S01]  /*40e0*/  ISETP.GT.AND P3, PT, R0, 0x8, P3 ;  /* 0x000000080000780c */ /* 0x000fe20001f64270 */
[-C--:B------:R-:W-:Y:S01]  /*40f0*/  FMUL R32, R32, R58.reuse ;  /* 0x0000003a20207220 */ /* 0x080fe20000400000 */
[----:B------:R-:W-:Y:S01]  /*4100*/  ISETP.GT.AND P0, PT, R18, 0x9, PT ;  /* 0x000000091200780c */ /* 0x000fe20003f04270 */
[----:B------:R-:W-:Y:S01]  /*4110*/  IMAD.X R7, R3, 0x1, R5, P5 ;  /* 0x0000000103077824 */ /* 0x000fe200028e0605 */
[----:B------:R-:W-:Y:S01]  /*4120*/  ISETP.GT.AND P4, PT, R0, RZ, P1 ;  /* 0x000000ff0000720c */ /* 0x000fe20000f84270 */
[----:B------:R-:W-:Y:S01]  /*4130*/  FMUL R33, R33, R58 ;  /* 0x0000003a21217220 */ /* 0x000fe20000400000 */
[----:B------:R-:W-:Y:S01]  /*4140*/  F2FP.BF16.F32.PACK_AB R26, RZ, R26 ;  /* 0x0000001aff1a723e */ /* 0x000fe200000010ff */
[-C--:B------:R-:W-:Y:S01]  /*4150*/  FMUL R34, R34, R58.reuse ;  /* 0x0000003a22227220 */ /* 0x080fe20000400000 */
[----:B------:R-:W-:Y:S01]  /*4160*/  ISETP.GT.AND P5, PT, R0, RZ, P0 ;  /* 0x000000ff0000720c */ /* 0x000fe200007a4270 */
[----:B------:R-:W-:Y:S01]  /*4170*/  FMUL R35, R35, R58 ;  /* 0x0000003a23237220 */ /* 0x000fe20000400000 */
[----:B------:R-:W-:Y:S01]  /*4180*/  F2FP.BF16.F32.PACK_AB R27, RZ, R27 ;  /* 0x0000001bff1b723e */ /* 0x000fe200000010ff */
[----:B------:R-:W-:Y:S01]  /*4190*/  @P2 STG.E.U16 desc[UR36][R6.64], R26 ;  /* 0x0000001a06002986 */ /* 0x000fe2000c101524 */
[----:B------:R-:W-:Y:S01]  /*41a0*/  F2FP.BF16.F32.PACK_AB R28, RZ, R28 ;  /* 0x0000001cff1c723e */ /* 0x000fe200000010ff */
[-C--:B------:R-:W-:Y:S01]  /*41b0*/  FMUL R36, R36, R58.reuse ;  /* 0x0000003a24247220 */ /* 0x080fe20000400000 */
[----:B------:R-:W-:Y:S01]  /*41c0*/  ISETP.GT.AND P2, PT, R0, 0x8, P1 ;  /* 0x000000080000780c */ /* 0x000fe20000f44270 */
[----:B------:R-:W-:Y:S01]  /*41d0*/  @P3 STG.E.U16 desc[UR36][R6.64+0x2], R27 ;  /* 0x0000021b06003986 */ /* 0x000fe2000c101524 */
[----:B------:R-:W-:Y:S01]  /*41e0*/  ISETP.GT.AND P1, PT, R18, 0x10, PT ;  /* 0x000000101200780c */ /* 0x000fe20003f24270 */
[-C--:B------:R-:W-:Y:S01]  /*41f0*/  FMUL R37, R37, R58.reuse ;  /* 0x0000003a25257220 */ /* 0x080fe20000400000 */
[----:B------:R-:W-:Y:S01]  /*4200*/  F2FP.BF16.F32.PACK_AB R29, RZ, R29 ;  /* 0x0000001dff1d723e */ /* 0x000fe200000010ff */
[----:B------:R-:W-:Y:S01]  /*4210*/  @P4 STG.E.U16 desc[UR36][R4.64+0x10], R28 ;  /* 0x0000101c04004986 */ /* 0x000fe2000c101524 */
[----:B------:R-:W-:Y:S01]  /*4220*/  ISETP.GT.AND P3, PT, R0, 0x8, P0 ;  /* 0x000000080000780c */ /* 0x000fe20000764270 */
[-C--:B------:R-:W-:Y:S01]  /*4230*/  FMUL R38, R38, R58.reuse ;  /* 0x0000003a26267220 */ /* 0x080fe20000400000 */
[----:B------:R-:W-:Y:S01]  /*4240*/  ISETP.GT.AND P0, PT, R18, 0x11, PT ;  /* 0x000000111200780c */ /* 0x000fe20003f04270 */
[----:B------:R-:W-:Y:S01]  /*4250*/  @P5 STG.E.U16 desc[UR36][R4.64+0x12], R29 ;  /* 0x0000121d04005986 */ /* 0x000fe2000c101524 */
        /* <DEDUP_REMOVED lines=40> */
[C---:B------:R-:W-:Y:S01]  /*44e0*/  ISETP.GT.AND P4, PT, R0.reuse, RZ, P1 ;  /* 0x000000ff0000720c */ /* 0x040fe20000f84270 */
[-C--:B------:R-:W-:Y:S01]  /*44f0*/  FMUL R51, R51, R58.reuse ;  /* 0x0000003a33337220 */ /* 0x080fe20000400000 */
[----:B------:R-:W-:Y:S01]  /*4500*/  ISETP.GT.AND P5, PT, R0, RZ, P0 ;  /* 0x000000ff0000720c */ /* 0x000fe200007a4270 */
[----:B------:R-:W-:Y:S01]  /*4510*/  FMUL R52, R52, R58 ;  /* 0x0000003a34347220 */ /* 0x000fe20000400000 */
[----:B------:R-:W-:Y:S01]  /*4520*/  F2FP.BF16.F32.PACK_AB R38, RZ, R38 ;  /* 0x00000026ff26723e */ /* 0x000fe200000010ff */
[-C--:B------:R-:W-:Y:S01]  /*4530*/  FMUL R53, R53, R58.reuse ;  /* 0x0000003a35357220 */ /* 0x080fe20000400000 */
[----:B------:R-:W-:Y:S01]  /*4540*/  F2FP.BF16.F32.PACK_AB R39, RZ, R39 ;  /* 0x00000027ff27723e */ /* 0x000fe200000010ff */
[----:B------:R-:W-:Y:S01]  /*4550*/  FMUL R54, R54, R58 ;  /* 0x0000003a36367220 */ /* 0x000fe20000400000 */
[----:B------:R-:W-:Y:S01]  /*4560*/  F2FP.BF16.F32.PACK_AB R40, RZ, R40 ;  /* 0x00000028ff28723e */ /* 0x000fe200000010ff */
[----:B------:R-:W-:Y:S01]  /*4570*/  @P2 STG.E.U16 desc[UR36][R6.64+0x30], R38 ;  /* 0x0000302606002986 */ /* 0x000fe2000c101524 */
[----:B------:R-:W-:Y:S01]  /*4580*/  F2FP.BF16.F32.PACK_AB R41, RZ, R41 ;  /* 0x00000029ff29723e */ /* 0x000fe200000010ff */
[----:B------:R-:W-:Y:S01]  /*4590*/  FMUL R55, R55, R58 ;  /* 0x0000003a37377220 */ /* 0x000fe20000400000 */
[C---:B------:R-:W-:Y:S01]  /*45a0*/  ISETP.GT.AND P1, PT, R0.reuse, 0x8, P1 ;  /* 0x000000080000780c */ /* 0x040fe20000f24270 */
[----:B------:R-:W-:Y:S01]  /*45b0*/  @P3 STG.E.U16 desc[UR36][R6.64+0x32], R39 ;  /* 0x0000322706003986 */ /* 0x000fe2000c101524 */
[----:B------:R-:W-:-:S02]  /*45c0*/  ISETP.GT.AND P2, PT, R0, 0x8, P0 ;  /* 0x000000080000780c */ /* 0x000fc40000744270 */
[----:B------:R-:W-:Y:S01]  /*45d0*/  F2FP.BF16.F32.PACK_AB R42, RZ, R42 ;  /* 0x0000002aff2a723e */ /* 0x000fe200000010ff */
[----:B------:R-:W-:Y:S01]  /*45e0*/  @P4 STG.E.U16 desc[UR36][R4.64+0x40], R40 ;  /* 0x0000402804004986 */ /* 0x000fe2000c101524 */
[C---:B------:R-:W-:Y:S02]  /*45f0*/  ISETP.GT.AND P4, PT, R18.reuse, 0x28, PT ;  /* 0x000000281200780c */ /* 0x040fe40003f84270 */
[----:B------:R-:W-:Y:S01]  /*4600*/  ISETP.GT.AND P0, PT, R18, 0x29, PT ;  /* 0x000000291200780c */ /* 0x000fe20003f04270 */
[----:B------:R-:W-:Y:S01]  /*4610*/  @P5 STG.E.U16 desc[UR36][R4.64+0x42], R41 ;  /* 0x0000422904005986 */ /* 0x000fe2000c101524 */
[----:B------:R-:W-:Y:S02]  /*4620*/  ISETP.GT.AND P5, PT, R0, RZ, P4 ;  /* 0x000000ff0000720c */ /* 0x000fe400027a4270 */
[----:B------:R-:W-:Y:S01]  /*4630*/  F2FP.BF16.F32.PACK_AB R43, RZ, R43 ;  /* 0x0000002bff2b723e */ /* 0x000fe200000010ff */
[----:B------:R-:W-:Y:S01]  /*4640*/  @P1 STG.E.U16 desc[UR36][R6.64+0x40], R42 ;  /* 0x0000402a06001986 */ /* 0x000fe2000c101524 */
[----:B------:R-:W-:-:S02]  /*4650*/  F2FP.BF16.F32.PACK_AB R44, RZ, R44 ;  /* 0x0000002cff2c723e */ /* 0x000fc400000010ff */
[C---:B------:R-:W-:Y:S01]  /*4660*/  ISETP.GT.AND P3, PT, R0.reuse, RZ, P0 ;  /* 0x000000ff0000720c */ /* 0x040fe20000764270 */
[----:B------:R-:W-:Y:S01]  /*4670*/  @P2 STG.E.U16 desc[UR36][R6.64+0x42], R43 ;  /* 0x0000422b06002986 */ /* 0x000fe2000c101524 */
[C---:B------:R-:W-:Y:S02]  /*4680*/  ISETP.GT.AND P4, PT, R0.reuse, 0x8, P4 ;  /* 0x000000080000780c */ /* 0x040fe40002784270 */
[----:B------:R-:W-:Y:S02]  /*4690*/  F2FP.BF16.F32.PACK_AB R45, RZ, R45 ;  /* 0x0000002dff2d723e */ /* 0x000fe400000010ff */
[----:B------:R-:W-:Y:S01]  /*46a0*/  F2FP.BF16.F32.PACK_AB R46, RZ, R46 ;  /* 0x0000002eff2e723e */ /* 0x000fe200000010ff */
[----:B------:R-:W-:Y:S01]  /*46b0*/  @P5 STG.E.U16 desc[UR36][R4.64+0x50], R44 ;  /* 0x0000502c04005986 */ /* 0x000fe2000c101524 */
[----:B------:R-:W-:Y:S02]  /*46c0*/  ISETP.GT.AND P5, PT, R0, 0x8, P0 ;  /* 0x000000080000780c */ /* 0x000fe400007a4270 */
[----:B------:R-:W-:-:S02]  /*46d0*/  F2FP.BF16.F32.PACK_AB R47, RZ, R47 ;  /* 0x0000002fff2f723e */ /* 0x000fc400000010ff */
[C---:B------:R-:W-:Y:S01]  /*46e0*/  ISETP.GT.AND P2, PT, R18.reuse, 0x31, PT ;  /* 0x000000311200780c */ /* 0x040fe20003f44270 */
[----:B------:R-:W-:Y:S01]  /*46f0*/  @P3 STG.E.U16 desc[UR36][R4.64+0x52], R45 ;  /* 0x0000522d04003986 */ /* 0x000fe2000c101524 */
[----:B------:R-:W-:Y:S02]  /*4700*/  ISETP.GT.AND P3, PT, R18, 0x30, PT ;  /* 0x000000301200780c */ /* 0x000fe40003f64270 */
[----:B------:R-:W-:Y:S01]  /*4710*/  F2FP.BF16.F32.PACK_AB R48, RZ, R48 ;  /* 0x00000030ff30723e */ /* 0x000fe200000010ff */
[----:B------:R-:W-:Y:S01]  /*4720*/  @P4 STG.E.U16 desc[UR36][R6.64+0x50], R46 ;  /* 0x0000502e06004986 */ /* 0x000fe2000c101524 */
[C---:B------:R-:W-:Y:S02]  /*4730*/  ISETP.GT.AND P4, PT, R0.reuse, RZ, P2 ;  /* 0x000000ff0000720c */ /* 0x040fe40001784270 */
[----:B------:R-:W-:Y:S01]  /*4740*/  F2FP.BF16.F32.PACK_AB R49, RZ, R49 ;  /* 0x00000031ff31723e */ /* 0x000fe200000010ff */
[----:B------:R-:W-:Y:S01]  /*4750*/  @P5 STG.E.U16 desc[UR36][R6.64+0x52], R47 ;  /* 0x0000522f06005986 */ /* 0x000fe2000c101524 */
[----:B------:R-:W-:-:S02]  /*4760*/  ISETP.GT.AND P5, PT, R0, RZ, P3 ;  /* 0x000000ff0000720c */ /* 0x000fc40001fa4270 */
[C---:B------:R-:W-:Y:S02]  /*4770*/  ISETP.GT.AND P1, PT, R18.reuse, 0x38, PT ;  /* 0x000000381200780c */ /* 0x040fe40003f24270 */
[----:B------:R-:W-:Y:S02]  /*4780*/  ISETP.GT.AND P0, PT, R18, 0x39, PT ;  /* 0x000000391200780c */ /* 0x000fe40003f04270 */
[C---:B------:R-:W-:Y:S02]  /*4790*/  ISETP.GT.AND P3, PT, R0.reuse, 0x8, P3 ;  /* 0x000000080000780c */ /* 0x040fe40001f64270 */
[C---:B------:R-:W-:Y:S02]  /*47a0*/  ISETP.GT.AND P2, PT, R0.reuse, 0x8, P2 ;  /* 0x000000080000780c */ /* 0x040fe40001744270 */
[----:B------:R-:W-:Y:S02]  /*47b0*/  F2FP.BF16.F32.PACK_AB R50, RZ, R50 ;  /* 0x00000032ff32723e */ /* 0x000fe400000010ff */
[----:B------:R-:W-:Y:S01]  /*47c0*/  F2FP.BF16.F32.PACK_AB R51, RZ, R51 ;  /* 0x00000033ff33723e */ /* 0x000fe200000010ff */
[----:B------:R-:W-:Y:S01]  /*47d0*/  @P5 STG.E.U16 desc[UR36][R4.64+0x60], R48 ;  /* 0x0000603004005986 */ /* 0x000fe2000c101524 */
[----:B------:R-:W-:-:S02]  /*47e0*/  ISETP.GT.AND P5, PT, R0, RZ, P0 ;  /* 0x000000ff0000720c */ /* 0x000fc400007a4270 */
[C---:B------:R-:W-:Y:S01]  /*47f0*/  ISETP.GT.AND P0, PT, R0.reuse, 0x8, P0 ;  /* 0x000000080000780c */ /* 0x040fe20000704270 */
[----:B------:R-:W-:Y:S01]  /*4800*/  @P4 STG.E.U16 desc[UR36][R4.64+0x62], R49 ;  /* 0x0000623104004986 */ /* 0x000fe2000c101524 */
[C---:B------:R-:W-:Y:S02]  /*4810*/  ISETP.GT.AND P4, PT, R0.reuse, RZ, P1 ;  /* 0x000000ff0000720c */ /* 0x040fe40000f84270 */
[----:B------:R-:W-:Y:S01]  /*4820*/  ISETP.GT.AND P1, PT, R0, 0x8, P1 ;  /* 0x000000080000780c */ /* 0x000fe20000f24270 */
[----:B------:R-:W-:Y:S01]  /*4830*/  @P3 STG.E.U16 desc[UR36][R6.64+0x60], R50 ;  /* 0x0000603206003986 */ /* 0x000fe2000c101524 */
[----:B------:R-:W-:Y:S02]  /*4840*/  F2FP.BF16.F32.PACK_AB R52, RZ, R52 ;  /* 0x00000034ff34723e */ /* 0x000fe400000010ff */
[----:B------:R-:W-:Y:S01]  /*4850*/  F2FP.BF16.F32.PACK_AB R53, RZ, R53 ;  /* 0x00000035ff35723e */ /* 0x000fe200000010ff */
[----:B------:R-:W-:Y:S01]  /*4860*/  @P2 STG.E.U16 desc[UR36][R6.64+0x62], R51 ;  /* 0x0000623306002986 */ /* 0x000fe2000c101524 */
[----:B------:R-:W-:-:S02]  /*4870*/  F2FP.BF16.F32.PACK_AB R54, RZ, R54 ;  /* 0x00000036ff36723e */ /* 0x000fc400000010ff */
[----:B------:R-:W-:-:S03]  /*4880*/  F2FP.BF16.F32.PACK_AB R55, RZ, R55 ;  /* 0x00000037ff37723e */ /* 0x000fc600000010ff */
[----:B------:R-:W-:Y:S04]  /*4890*/  @P4 STG.E.U16 desc[UR36][R4.64+0x70], R52 ;  /* 0x0000703404004986 */ /* 0x000fe8000c101524 */
[----:B------:R0:W-:Y:S02]  /*48a0*/  @P5 STG.E.U16 desc[UR36][R4.64+0x72], R53 ;  /* 0x0000723504005986 */ /* 0x0001e4000c101524 */
[----:B0-----:R-:W-:Y:S02]  /*48b0*/  @P1 IMAD.MOV.U32 R4, RZ, RZ, R6 ;  /* 0x000000ffff041224 */ /* 0x001fe400078e0006 */
[----:B------:R-:W-:-:S05]  /*48c0*/  @P1 IMAD.MOV.U32 R5, RZ, RZ, R7 ;  /* 0x000000ffff051224 */ /* 0x000fca00078e0007 */
[----:B------:R0:W-:Y:S04]  /*48d0*/  @P1 STG.E.U16 desc[UR36][R4.64+0x70], R54 ;  /* 0x0000703604001986 */ /* 0x0001e8000c101524 */
[----:B------:R0:W-:Y:S02]  /*48e0*/  @P0 STG.E.U16 desc[UR36][R6.64+0x72], R55 ;  /* 0x0000723706000986 */ /* 0x0001e4000c101524 */
.L_x_98:
[----:B------:R-:W-:Y:S05]  /*48f0*/  BSYNC B0 ;  /* 0x0000000000007941 */ /* 0x000fea0003800000 */
.L_x_36:
[----:B0-----:R-:W2:Y:S01]  /*4900*/  LDL.64 R4, [R1] ;  /* 0x0000000001047983 */ /* 0x001ea20000100a00 */
[----:B------:R-:W-:Y:S01]  /*4910*/  ULDC.64 UR4, c[0x0][0x650] ;  /* 0x0001940000047ab9 */ /* 0x000fe20000000a00 */
[----:B------:R-:W-:Y:S02]  /*4920*/  IMAD.U32 R0, RZ, RZ, UR44 ;  /* 0x0000002cff007e24 */ /* 0x000fe4000f8e00ff */
[----:B------:R-:W-:Y:S02]  /*4930*/  IMAD.MOV.U32 R22, RZ, RZ, -0x1 ;  /* 0xffffffffff167424 */ /* 0x000fe400078e00ff */
[----:B------:R0:W-:Y:S01]  /*4940*/  SYNCS.ARRIVE.TRANS64.A1T0 RZ, [R0+UR48], RZ ;  /* 0x000000ff00ff79a7 */ /* 0x0001e20008100030 */
[----:B------:R-:W-:Y:S02]  /*4950*/  IMAD.MOV.U32 R18, RZ, RZ, -0x1 ;  /* 0xffffffffff127424 */ /* 0x000fe400078e00ff */
[----:B------:R-:W-:Y:S01]  /*4960*/  IMAD.MOV.U32 R19, RZ, RZ, -0x1 ;  /* 0xffffffffff137424 */ /* 0x000fe200078e00ff */
[----:B0-----:R-:W-:-:S02]  /*4970*/  PRMT R0, RZ, 0x7610, R0 ;  /* 0x00007610ff007816 */ /* 0x001fc40000000000 */
[----:B--2---:R-:W-:-:S05]  /*4980*/  LEA R16, P0, R4, R16, 0x1 ;  /* 0x0000001004107211 */ /* 0x004fca00078008ff */
[----:B------:R-:W-:Y:S01]  /*4990*/  IMAD.X R17, R68, 0x1, R17, P0 ;  /* 0x0000000144117824 */ /* 0x000fe200000e0611 */
[----:B------:R-:W-:-:S04]  /*49a0*/  ISETP.GE.U32.AND P0, PT, R16, UR4, PT ;  /* 0x0000000410007c0c */ /* 0x000fc8000bf06070 */
[----:B------:R-:W-:-:S13]  /*49b0*/  ISETP.GE.U32.AND.EX P0, PT, R17, UR5, PT, P0 ;  /* 0x0000000511007c0c */ /* 0x000fda000bf06100 */
[----:B------:R-:W-:Y:S05]  /*49c0*/  @P0 BRA `(.L_x_99) ;  /* 0x00000004004c0947 */ /* 0x000fea0003800000 */
[----:B------:R-:W0:Y:S01]  /*49d0*/  LDC.64 R10, c[0x0][0x628] ;  /* 0x00018a00ff0a7b82 */ /* 0x000e220000000a00 */
[----:B------:R-:W2:Y:S01]  /*49e0*/  S2R R12, SR_CTAID.X ;  /* 0x00000000000c7919 */ /* 0x000ea20000002500 */
[----:B-1-34-:R-:W-:Y:S02]  /*49f0*/  IMAD.MOV.U32 R8, RZ, RZ, R16 ;  /* 0x000000ffff087224 */ /* 0x01afe400078e0010 */
[----:B------:R-:W-:Y:S01]  /*4a00*/  IMAD.MOV.U32 R9, RZ, RZ, R17 ;  /* 0x000000ffff097224 */ /* 0x000fe200078e0011 */
[----:B------:R-:W1:Y:S03]  /*4a10*/  S2R R18, SR_CTAID.Y ;  /* 0x0000000000127919 */ /* 0x000e660000002600 */
[----:B------:R-:W3:Y:S08]  /*4a20*/  LDC R0, c[0x0][0x630] ;  /* 0x00018c00ff007b82 */ /* 0x000ef00000000800 */
[----:B------:R-:W4:Y:S01]  /*4a30*/  LDC.64 R14, c[0x0][0x620] ;  /* 0x00018800ff0e7b82 */ /* 0x000f220000000a00 */
[----:B0-----:R-:W-:-:S04]  /*4a40*/  ISETP.NE.U32.AND P0, PT, R10, RZ, PT ;  /* 0x000000ff0a00720c */ /* 0x001fc80003f05070 */
[----:B------:R-:W-:-:S13]  /*4a50*/  ISETP.NE.AND.EX P0, PT, R11, RZ, PT, P0 ;  /* 0x000000ff0b00720c */ /* 0x000fda0003f05300 */
[----:B-1234-:R-:W-:Y:S05]  /*4a60*/  @!P0 BRA `(.L_x_100) ;  /* 0x0000000000288947 */ /* 0x01efea0003800000 */
[----:B------:R-:W0:Y:S02]  /*4a70*/  LDC R3, c[0x0][0x634] ;  /* 0x00018d00ff037b82 */ /* 0x000e240000000800 */
[----:B0-----:R-:W-:-:S05]  /*4a80*/  IADD3 R3, P0, R16, R3, RZ ;  /* 0x0000000310037210 */ /* 0x001fca0007f1e0ff */
        /* <DEDUP_REMOVED lines=8> */
.L_x_100:
[-CC-:B------:R-:W-:Y:S01]  /*4b10*/  SHF.R.U64 R19, R8, R0.reuse, R9.reuse ;  /* 0x0000000008137219 */ /* 0x180fe20000001209 */
[----:B------:R-:W0:Y:S01]  /*4b20*/  LDC.64 R24, c[0x0][0x640] ;  /* 0x00019000ff187b82 */ /* 0x000e220000000a00 */
[----:B------:R-:W-:Y:S01]  /*4b30*/  SHF.R.U32.HI R0, RZ, R0, R9 ;  /* 0x00000000ff007219 */ /* 0x000fe20000011609 */
[----:B------:R-:W-:Y:S01]  /*4b40*/  ULDC UR4, c[0x0][0x150] ;  /* 0x0000540000047ab9 */ /* 0x000fe20000000800 */
[----:B------:R-:W-:Y:S02]  /*4b50*/  IADD3 R3, P0, RZ, -R19, RZ ;  /* 0x80000013ff037210 */ /* 0x000fe40007f1e0ff */
[----:B------:R-:W-:-:S03]  /*4b60*/  I2FP.F32.U32 R7, R12 ;  /* 0x0000000c00077245 */ /* 0x000fc60000201000 */
[----:B------:R-:W1:Y:S01]  /*4b70*/  LDC R6, c[0x0][0x618] ;  /* 0x00018600ff067b82 */ /* 0x000e620000000800 */
[----:B------:R-:W-:Y:S02]  /*4b80*/  IMAD.X R5, RZ, RZ, ~R0, P0 ;  /* 0x000000ffff057224 */ /* 0x000fe400000e0e00 */
[----:B------:R-:W-:Y:S01]  /*4b90*/  FMUL R7, R7, UR4 ;  /* 0x0000000407077c20 */ /* 0x000fe20008400000 */
[----:B------:R-:W-:Y:S01]  /*4ba0*/  ULDC UR4, c[0x0][0x154] ;  /* 0x0000550000047ab9 */ /* 0x000fe20000000800 */
[-C--:B------:R-:W-:Y:S02]  /*4bb0*/  IMAD R0, R5, R14.reuse, RZ ;  /* 0x0000000e05007224 */ /* 0x080fe400078e02ff */
[C---:B------:R-:W-:Y:S01]  /*4bc0*/  IMAD.WIDE.U32 R4, R3.reuse, R14, R16 ;  /* 0x0000000e03047225 */ /* 0x040fe200078e0010 */
[----:B------:R-:W2:Y:S01]  /*4bd0*/  LDC R8, c[0x0][0x608] ;  /* 0x00018200ff087b82 */ /* 0x000ea20000000800 */
[----:B------:R-:W3:Y:S02]  /*4be0*/  F2I.U32.TRUNC.NTZ R7, R7 ;  /* 0x0000000700077305 */ /* 0x000ee4000020f000 */
[----:B------:R-:W-:Y:S01]  /*4bf0*/  IMAD R3, R3, R15, R0 ;  /* 0x0000000f03037224 */ /* 0x000fe200078e0200 */
[----:B------:R-:W-:-:S03]  /*4c00*/  I2FP.F32.U32 R0, R18 ;  /* 0x0000001200007245 */ /* 0x000fc60000201000 */
[----:B------:R-:W-:Y:S01]  /*4c10*/  IMAD.IADD R3, R5, 0x1, R3 ;  /* 0x0000000105037824 */ /* 0x000fe200078e0203 */
[----:B------:R-:W4:Y:S01]  /*4c20*/  LDC R11, c[0x0][0x658] ;  /* 0x00019600ff0b7b82 */ /* 0x000f220000000800 */
[----:B0-----:R-:W-:-:S04]  /*4c30*/  ISETP.NE.U32.AND P0, PT, R24, RZ, PT ;  /* 0x000000ff1800720c */ /* 0x001fc80003f05070 */
[----:B------:R-:W-:-:S03]  /*4c40*/  ISETP.NE.AND.EX P0, PT, R25, RZ, PT, P0 ;  /* 0x000000ff1900720c */ /* 0x000fc60003f05300 */
[----:B------:R-:W0:Y:S01]  /*4c50*/  LDC R9, c[0x0][0x144] ;  /* 0x00005100ff097b82 */ /* 0x000e220000000800 */
[-C--:B-1----:R-:W-:Y:S01]  /*4c60*/  SHF.R.U64 R10, R4, R6.reuse, R3 ;  /* 0x00000006040a7219 */ /* 0x082fe20000001203 */
[----:B---3--:R-:W-:Y:S01]  /*4c70*/  IMAD.MOV R7, RZ, RZ, -R7 ;  /* 0x000000ffff077224 */ /* 0x008fe200078e0a07 */
[----:B------:R-:W-:Y:S01]  /*4c80*/  SHF.R.U32.HI R3, RZ, R6, R3 ;  /* 0x00000006ff037219 */ /* 0x000fe20000011603 */
[----:B------:R-:W-:-:S04]  /*4c90*/  FMUL R6, R0, UR4 ;  /* 0x0000000400067c20 */ /* 0x000fc80008400000 */
[----:B------:R-:W1:Y:S01]  /*4ca0*/  LDC R21, c[0x0][0x148] ;  /* 0x00005200ff157b82 */ /* 0x000e620000000800 */
[----:B------:R3:W0:Y:S01]  /*4cb0*/  F2I.U32.TRUNC.NTZ R14, R6 ;  /* 0x00000006000e7305 */ /* 0x000622000020f000 */
[-CC-:B--2---:R-:W-:Y:S02]  /*4cc0*/  SHF.R.U64 R13, R10, R8.reuse, R3.reuse ;  /* 0x000000080a0d7219 */ /* 0x184fe40000001203 */
[----:B------:R-:W-:-:S04]  /*4cd0*/  SHF.R.U32.HI R0, RZ, R8, R3 ;  /* 0x00000008ff007219 */ /* 0x000fc80000011603 */
[----:B-----5:R-:W2:Y:S01]  /*4ce0*/  LDC R20, c[0x0][0x648] ;  /* 0x00019200ff147b82 */ /* 0x020ea20000000800 */
[-CC-:B----4-:R-:W-:Y:S02]  /*4cf0*/  SHF.R.U64 R15, R13, R11.reuse, R0.reuse ;  /* 0x0000000b0d0f7219 */ /* 0x190fe40000001200 */
[----:B------:R-:W-:-:S03]  /*4d00*/  SHF.R.U32.HI R5, RZ, R11, R0 ;  /* 0x0000000bff057219 */ /* 0x000fc60000011600 */
[----:B------:R-:W-:Y:S02]  /*4d10*/  IMAD.MOV.U32 R4, RZ, RZ, R15 ;  /* 0x000000ffff047224 */ /* 0x000fe400078e000f */
[----:B------:R-:W4:Y:S01]  /*4d20*/  LDC R26, c[0x0][0x638] ;  /* 0x00018e00ff1a7b82 */ /* 0x000f220000000800 */
[----:B0-----:R-:W-:-:S07]  /*4d30*/  IMAD R22, R9, R7, R12 ;  /* 0x0000000709167224 */ /* 0x001fce00078e020c */
[----:B------:R-:W0:Y:S08]  /*4d40*/  LDC R27, c[0x0][0x610] ;  /* 0x00018400ff1b7b82 */ /* 0x000e300000000800 */
[----:B------:R-:W0:Y:S01]  /*4d50*/  LDC R28, c[0x0][0x600] ;  /* 0x00018000ff1c7b82 */ /* 0x000e220000000800 */
[----:B-123--:R-:W-:Y:S05]  /*4d60*/  @!P0 BRA `(.L_x_101) ;  /* 0x0000000000288947 */ /* 0x00efea0003800000 */
[----:B------:R-:W1:Y:S02]  /*4d70*/  LDC R0, c[0x0][0x64c] ;  /* 0x00019300ff007b82 */ /* 0x000e640000000800 */
[----:B-1----:R-:W-:-:S05]  /*4d80*/  IADD3 R3, P0, R15, R0, RZ ;  /* 0x000000000f037210 */ /* 0x002fca0007f1e0ff */
        /* <DEDUP_REMOVED lines=8> */
.L_x_101:
[----:B------:R-:W-:Y:S01]  /*4e10*/  ISETP.NE.AND P0, PT, R2, 0x1, PT ;  /* 0x000000010200780c */ /* 0x000fe20003f05270 */
[----:B------:R-:W-:Y:S01]  /*4e20*/  IMAD.MOV R14, RZ, RZ, -R14 ;  /* 0x000000ffff0e7224 */ /* 0x000fe200078e0a0e */
[----:B------:R-:W-:Y:S02]  /*4e30*/  SHF.R.U64 R0, R4, R20, R5 ;  /* 0x0000001404007219 */ /* 0x000fe40000001205 */
[----:B------:R-:W-:Y:S02]  /*4e40*/  LOP3.LUT R3, R13, R70, RZ, 0xc0, !PT ;  /* 0x000000460d037212 */ /* 0x000fe400078ec0ff */
[----:B------:R-:W-:Y:S01]  /*4e50*/  LOP3.LUT R5, R10, R69, RZ, 0xc0, !PT ;  /* 0x000000450a057212 */ /* 0x000fe200078ec0ff */
[----:B------:R-:W-:Y:S02]  /*4e60*/  IMAD.MOV R4, RZ, RZ, -R0 ;  /* 0x000000ffff047224 */ /* 0x000fe400078e0a00 */
[----:B------:R-:W-:Y:S02]  /*4e70*/  IMAD R3, R66, R0, R3 ;  /* 0x0000000042037224 */ /* 0x000fe400078e0203 */
[----:B----4-:R-:W-:-:S02]  /*4e80*/  IMAD R0, R4, R26, R15 ;  /* 0x0000001a04007224 */ /* 0x010fc400078e020f */
[----:B------:R-:W-:Y:S02]  /*4e90*/  @P0 IMAD R22, R21, R14, R18 ;  /* 0x0000000e15160224 */ /* 0x000fe400078e0212 */
[----:B------:R-:W-:Y:S02]  /*4ea0*/  IMAD.MOV.U32 R4, RZ, RZ, 0x1 ;  /* 0x00000001ff047424 */ /* 0x000fe400078e00ff */
[----:B0-----:R-:W-:Y:S02]  /*4eb0*/  IMAD R22, R3, R27, R22 ;  /* 0x0000001b03167224 */ /* 0x001fe400078e0216 */
[----:B------:R-:W-:Y:S01]  /*4ec0*/  IMAD R3, R0, R28, R5 ;  /* 0x0000001c00037224 */ /* 0x000fe200078e0205 */
[----:B------:R-:W-:-:S04]  /*4ed0*/  PRMT R0, R4, 0x7610, R0 ;  /* 0x0000761004007816 */ /* 0x000fc80000000000 */
[----:B------:R-:W-:Y:S02]  /*4ee0*/  SEL R18, R3, R22, !P0 ;  /* 0x0000001603127207 */ /* 0x000fe40004000000 */
[----:B------:R-:W-:-:S07]  /*4ef0*/  SEL R22, R22, R3, !P0 ;  /* 0x0000000316167207 */ /* 0x000fce0004000000 */
.L_x_99:
[----:B------:R-:W-:Y:S01]  /*4f00*/  LOP3.LUT P0, RZ, R0, 0xff, RZ, 0xc0, !PT ;  /* 0x000000ff00ff7812 */ /* 0x000fe2000780c0ff */
[----:B------:R-:W-:Y:S01]  /*4f10*/  UIMAD.WIDE.U32 UR4, UR38, -0x33333333, URZ ;  /* 0xcccccccd260478a5 */ /* 0x000fe2000f8e003f */
[----:B------:R-:W-:-:S03]  /*4f20*/  LOP3.LUT R75, R75, 0x1, RZ, 0x3c, !PT ;  /* 0x000000014b4b7812 */ /* 0x000fc600078e3cff */
[----:B------:R-:W-:-:S04]  /*4f30*/  USHF.R.U32.HI UR4, URZ, 0x2, UR5 ;  /* 0x000000023f047899 */ /* 0x000fc80008011605 */
[----:B------:R-:W-:-:S04]  /*4f40*/  UIMAD UR38, UR4, -0x5, UR38 ;  /* 0xfffffffb042678a4 */ /* 0x000fc8000f8e0226 */
[----:B------:R-:W-:Y:S08]  /*4f50*/  @P0 BRA `(.L_x_102) ;  /* 0xffffffc800300947 */ /* 0x000ff0000383ffff */
[----:B------:R-:W-:Y:S05]  /*4f60*/  EXIT ;  /* 0x000000000000794d */ /* 0x000fea0003800000 */
.L_x_17:
[----:B------:R-:W-:-:S08]  /*4f70*/  ISETP.NE.AND P0, PT, R9, RZ, PT ;  /* 0x000000ff0900720c */ /* 0x000fd00003f05270 */
[----:B0-----:R-:W0:-:S00]  /*4f80*/  USETMAXREG.DEALLOC.CTAPOOL 0x28 ;  /* 0x00000028000079c8 */ /* 0x001e0000080e0500 */
[----:B------:R-:W-:Y:S05]  /*4f90*/  @P0 EXIT ;  /* 0x000000000000094d */ /* 0x000fea0003800000 */
[----:B0-----:R-:W-:Y:S01]  /*4fa0*/  LOP3.LUT P0, RZ, R3, 0xff, RZ, 0xc0, !PT ;  /* 0x000000ff03ff7812 */ /* 0x001fe2000780c0ff */
[----:B------:R-:W-:Y:S02]  /*4fb0*/  IMAD.MOV.U32 R3, RZ, RZ, 0x1 ;  /* 0x00000001ff037424 */ /* 0x000fe400078e00ff */
[----:B------:R-:W-:-:S10]  /*4fc0*/  IMAD.MOV.U32 R8, RZ, RZ, RZ ;  /* 0x000000ffff087224 */ /* 0x000fd400078e00ff */
[----:B------:R-:W-:Y:S05]  /*4fd0*/  @!P0 BRA `(.L_x_103) ;  /* 0x0000000c005c8947 */ /* 0x000fea0003800000 */
[----:B------:R-:W0:Y:S01]  /*4fe0*/  S2R R12, SR_CgaCtaId ;  /* 0x00000000000c7919 */ /* 0x000e220000008800 */
[----:B------:R-:W-:Y:S01]  /*4ff0*/  LOP3.LUT P0, RZ, R4, 0x1f, RZ, 0xc0, !PT ;  /* 0x0000001f04ff7812 */ /* 0x000fe2000780c0ff */
[----:B------:R-:W-:Y:S01]  /*5000*/  ULDC UR5, c[0x0][0x658] ;  /* 0x0001960000057ab9 */ /* 0x000fe20000000800 */
[----:B------:R-:W-:Y:S01]  /*5010*/  UMOV UR6, 0xffffffff ;  /* 0xffffffff00067882 */ /* 0x000fe20000000000 */
[----:B------:R-:W-:Y:S01]  /*5020*/  BSSY B0, `(.L_x_103) ;  /* 0x00000d2000007945 */ /* 0x000fe20003800000 */
[----:B------:R-:W-:Y:S01]  /*5030*/  USHF.L.U32 UR6, UR6, UR5, URZ ;  /* 0x0000000506067299 */ /* 0x000fe2000800063f */
[C---:B------:R-:W-:Y:S01]  /*5040*/  ISETP.NE.AND P2, PT, R5.reuse, RZ, PT ;  /* 0x000000ff0500720c */ /* 0x040fe20003f45270 */
[----:B------:R-:W-:Y:S01]  /*5050*/  IMAD.MOV.U32 R10, RZ, RZ, 0x1 ;  /* 0x00000001ff0a7424 */ /* 0x000fe200078e00ff */
[----:B------:R-:W-:Y:S01]  /*5060*/  ISETP.NE.OR P0, PT, R5, RZ, !P0 ;  /* 0x000000ff0500720c */ /* 0x000fe20004705670 */
[----:B------:R-:W-:Y:S01]  /*5070*/  IMAD.MOV.U32 R3, RZ, RZ, 0x1 ;  /* 0x00000001ff037424 */ /* 0x000fe200078e00ff */
[----:B------:R-:W-:Y:S01]  /*5080*/  LOP3.LUT R9, R23, 0x2, RZ, 0xfc, !PT ;  /* 0x0000000217097812 */ /* 0x000fe200078efcff */
[----:B------:R-:W-:Y:S01]  /*5090*/  IMAD.MOV.U32 R8, RZ, RZ, RZ ;  /* 0x000000ffff087224 */ /* 0x000fe200078e00ff */
[----:B------:R-:W-:Y:S01]  /*50a0*/  ULDC UR4, c[0x0][0x600] ;  /* 0x0001800000047ab9 */ /* 0x000fe20000000800 */
[----:B------:R-:W-:Y:S01]  /*50b0*/  UMOV UR7, 0x1 ;  /* 0x0000000100077882 */ /* 0x000fe20000000000 */
[----:B------:R-:W-:-:S02]  /*50c0*/  UIADD3 UR21, UR40, 0x1, URZ ;  /* 0x0000000128157890 */ /* 0x000fc4000fffe03f */
[----:B------:R-:W-:Y:S02]  /*50d0*/  UIADD3 UR4, UR4, -0x1, URZ ;  /* 0xffffffff04047890 */ /* 0x000fe4000fffe03f */
[----:B------:R-:W-:Y:S02]  /*50e0*/  USHF.L.U32 UR5, UR7, UR5, URZ ;  /* 0x0000000507057299 */ /* 0x000fe4000800063f */
[----:B------:R-:W-:Y:S01]  /*50f0*/  ULOP3.LUT UR13, URZ, UR6, URZ, 0x33, !UPT ;  /* 0x000000063f0d7292 */ /* 0x000fe2000f8e333f */
[----:B------:R-:W-:Y:S01]  /*5100*/  ULDC.64 UR22, c[0x0][0x198] ;  /* 0x0000660000167ab9 */ /* 0x000fe20000000a00 */
[C---:B0-----:R-:W-:Y:S02]  /*5110*/  IMAD.SHL.U32 R11, R12.reuse, 0x20, RZ ;  /* 0x000000200c0b7824 */ /* 0x041fe400078e00ff */
[----:B------:R-:W-:-:S03]  /*5120*/  IMAD.SHL.U32 R12, R12, 0x800, RZ ;  /* 0x000008000c0c7824 */ /* 0x000fc600078e00ff */
[----:B------:R-:W-:Y:S02]  /*5130*/  LOP3.LUT R11, R11, 0x20, RZ, 0xc0, !PT ;  /* 0x000000200b0b7812 */ /* 0x000fe400078ec0ff */
[----:B------:R-:W-:-:S07]  /*5140*/  LOP3.LUT R12, R12, 0x800, RZ, 0xc0, !PT ;  /* 0x000008000c0c7812 */ /* 0x000fce00078ec0ff */
.L_x_115:
[----:B------:R-:W-:-:S03]  /*5150*/  UMOV UR6, 0xffffffff ;  /* 0xffffffff00067882 */ /* 0x000fc60000000000 */
[----:B------:R-:W-:Y:S05]  /*5160*/  BRA.DIV UR6, `(.L_x_104) ;  /* 0x0000001206387947 */ /* 0x000fea000b800000 */
[----:B------:R-:W-:-:S13]  /*5170*/  ELECT P6, URZ, PT ;  /* 0x00000000003f782f */ /* 0x000fda00038c0000 */
.L_x_129:
[----:B------:R-:W0:Y:S01]  /*5180*/  LDC R4, c[0x0][0x28c] ;  /* 0x0000a300ff047b82 */ /* 0x000e220000000800 */
[----:B------:R-:W-:Y:S01]  /*5190*/  BSSY B1, `(.L_x_105) ;  /* 0x0000045000017945 */ /* 0x000fe20003800000 */
[----:B0-----:R-:W-:-:S13]  /*51a0*/  ISETP.LT.OR P6, PT, R4, 0x1, !P6 ;  /* 0x000000010400780c */ /* 0x001fda00077c1670 */
[----:B------:R-:W-:Y:S05]  /*51b0*/  @P6 BRA `(.L_x_106) ;  /* 0x0000000400086947 */ /* 0x000fea0003800000 */
[----:B------:R-:W-:Y:S02]  /*51c0*/  IMAD.SHL.U32 R22, R22, 0x40, RZ ;  /* 0x0000004016167824 */ /* 0x000fe400078e00ff */
[----:B------:R-:W-:Y:S02]  /*51d0*/  IMAD R18, R18, 0x40, R11 ;  /* 0x0000004012127824 */ /* 0x000fe400078e020b */
[----:B------:R-:W-:Y:S02]  /*51e0*/  IMAD.MOV.U32 R15, RZ, RZ, RZ ;  /* 0x000000ffff0f7224 */ /* 0x000fe400078e00ff */
[----:B------:R-:W-:Y:S02]  /*51f0*/  IMAD.U32 R20, RZ, RZ, UR21 ;  /* 0x00000015ff147e24 */ /* 0x000fe4000f8e00ff */
[----:B------:R-:W-:Y:S02]  /*5200*/  IMAD.MOV.U32 R4, RZ, RZ, R3 ;  /* 0x000000ffff047224 */ /* 0x000fe400078e0003 */
[----:B------:R-:W-:-:S07]  /*5210*/  IMAD.MOV.U32 R5, RZ, RZ, R8 ;  /* 0x000000ffff057224 */ /* 0x000fce00078e0008 */
.L_x_110:
[----:B------:R-:W0:Y:S01]  /*5220*/  S2R R7, SR_CgaCtaId ;  /* 0x0000000000077919 */ /* 0x000e220000008800 */
[----:B------:R-:W-:-:S04]  /*5230*/  MOV R6, 0x400 ;  /* 0x0000040000067802 */ /* 0x000fc80000000f00 */
[----:B0-----:R-:W-:Y:S02]  /*5240*/  LEA R14, R7, R6, 0x18 ;  /* 0x00000006070e7211 */ /* 0x001fe400078ec0ff */
[----:B------:R-:W-:Y:S01]  /*5250*/  SHF.L.U32 R6, R4, 0x1f, RZ ;  /* 0x0000001f04067819 */ /* 0x000fe200000006ff */
[----:B------:R-:W0:Y:S02]  /*5260*/  @!P2 LDC R7, c[0x0][0x500] ;  /* 0x00014000ff07ab82 */ /* 0x000e240000000800 */
[----:B------:R-:W-:-:S04]  /*5270*/  IMAD R13, R5, 0x8, R14 ;  /* 0x00000008050d7824 */ /* 0x000fc800078e020e */
[----:B------:R-:W1:Y:S02]  /*5280*/  SYNCS.PHASECHK.TRANS64.TRYWAIT P1, [R13+URZ+0x28], R6 ;  /* 0x000028060d0075a7 */ /* 0x000e64000802017f */
[----:B-1----:R-:W-:Y:S05]  /*5290*/  @!P1 BRA `(.L_x_107) ;  /* 0x00000010000c9947 */ /* 0x002fea0003800000 */
.L_x_130:
[----:B-1----:R-:W-:Y:S01]  /*52a0*/  PRMT R6, R9, 0x9910, RZ ;  /* 0x0000991009067816 */ /* 0x002fe200000000ff */
[----:B0-----:R0:W-:Y:S03]  /*52b0*/  @!P2 SYNCS.ARRIVE.TRANS64 RZ, [R13+URZ], R7 ;  /* 0x000000070dffa9a7 */ /* 0x0011e6000800003f */
[----:B------:R-:W-:-:S13]  /*52c0*/  ISETP.NE.AND P1, PT, R6, 0x2, PT ;  /* 0x000000020600780c */ /* 0x000fda0003f25270 */
[----:B0-----:R-:W-:Y:S05]  /*52d0*/  @P1 BRA `(.L_x_108) ;  /* 0x0000000000041947 */ /* 0x001fea0003800000 */
[----:B------:R-:W-:Y:S01]  /*52e0*/  BPT.TRAP 0x1 ;  /* 0x000000040000795c */ /* 0x000fe20000300000 */
.L_x_108:
[----:B------:R-:W-:Y:S05]  /*52f0*/  @P0 BRA `(.L_x_109) ;  /* 0x0000000000040947 */ /* 0x000fea0003800000 */
[----:B------:R-:W-:Y:S01]  /*5300*/  BPT.TRAP 0x1 ;  /* 0x000000040000795c */ /* 0x000fe20000300000 */
.L_x_109:
[----:B------:R-:W-:Y:S01]  /*5310*/  IMAD R6, R5, 0x4000, R14 ;  /* 0x0000400005067824 */ /* 0x000fe200078e020e */
[----:B------:R-:W-:Y:S01]  /*5320*/  R2UR UR34, R15 ;  /* 0x000000000f2272ca */ /* 0x000fe200000e0000 */
[----:B------:R-:W-:Y:S01]  /*5330*/  VIADD R20, R20, 0xffffffff ;  /* 0xffffffff14147836 */ /* 0x000fe20000000000 */
[----:B------:R-:W-:Y:S01]  /*5340*/  R2UR UR33, R13 ;  /* 0x000000000d2172ca */ /* 0x000fe200000e0000 */
[----:B------:R-:W-:Y:S01]  /*5350*/  UIADD3 UR6, UP0, UR22, 0xf0, URZ ;  /* 0x000000f016067890 */ /* 0x000fe2000ff1e03f */
[----:B------:R-:W-:Y:S01]  /*5360*/  R2UR UR24, R6 ;  /* 0x00000000061872ca */ /* 0x000fe200000e0000 */
[----:B------:R-:W-:Y:S01]  /*5370*/  IMAD R6, R5, 0x2000, R12 ;  /* 0x0000200005067824 */ /* 0x000fe200078e020c */
[----:B------:R-:W-:Y:S01]  /*5380*/  R2UR UR36, R19 ;  /* 0x00000000132472ca */ /* 0x000fe200000e0000 */
[----:B------:R-:W-:Y:S01]  /*5390*/  UIADD3 UR30, UP1, UR22, 0x1f0, URZ ;  /* 0x000001f0161e7890 */ /* 0x000fe2000ff3e03f */
[----:B------:R-:W-:Y:S01]  /*53a0*/  R2UR UR35, R22 ;  /* 0x00000000162372ca */ /* 0x000fe200000e0000 */
[----:B------:R-:W-:Y:S01]  /*53b0*/  IMAD R6, R6, 0x2, R14 ;  /* 0x0000000206067824 */ /* 0x000fe200078e020e */
[----:B------:R-:W-:Y:S01]  /*53c0*/  R2UR UR19, R18 ;  /* 0x00000000121372ca */ /* 0x000fe200000e0000 */
[----:B------:R-:W-:Y:S01]  /*53d0*/  UIADD3.X UR7, URZ, UR23, URZ, UP0, !UPT ;  /* 0x000000173f077290 */ /* 0x000fe200087fe43f */
[----:B------:R-:W-:Y:S01]  /*53e0*/  ISETP.GT.AND P3, PT, R20, 0x1, PT ;  /* 0x000000011400780c */ /* 0x000fe20003f64270 */
[----:B------:R-:W-:Y:S01]  /*53f0*/  UIADD3 UR26, UR34, 0x40, URZ ;  /* 0x00000040221a7890 */ /* 0x000fe2000fffe03f */
[----:B------:R-:W-:Y:S01]  /*5400*/  R2UR UR8, R6 ;  /* 0x00000000060872ca */ /* 0x000fe200000e0000 */
[----:B------:R-:W-:Y:S01]  /*5410*/  UIADD3.X UR31, URZ, UR23, URZ, UP1, !UPT ;  /* 0x000000173f1f7290 */ /* 0x000fe20008ffe43f */
[----:B------:R-:W-:Y:S01]  /*5420*/  VIADD R5, R5, 0x1 ;  /* 0x0000000105057836 */ /* 0x000fe20000000000 */
[----:B------:R-:W-:Y:S01]  /*5430*/  UIADD3 UR32, UR24, 0x180, URZ ;  /* 0x0000018018207890 */ /* 0x000fe2000fffe03f */
[----:B------:R-:W-:Y:S01]  /*5440*/  VIADD R15, R15, 0x80 ;  /* 0x000000800f0f7836 */ /* 0x000fe20000000000 */
[----:B------:R-:W-:Y:S01]  /*5450*/  UIADD3 UR24, UR24, 0x2180, URZ ;  /* 0x0000218018187890 */ /* 0x000fe2000fffe03f */
[----:B------:R-:W-:Y:S01]  /*5460*/  UMOV UR14, 0x0 ;  /* 0x00000000000e7882 */ /* 0x000fe20000000000 */
[----:B------:R-:W-:Y:S01]  /*5470*/  UMOV UR15, 0x10000000 ;  /* 0x10000000000f7882 */ /* 0x000fe20000000000 */
[----:B------:R-:W-:Y:S01]  /*5480*/  ISETP.NE.AND P1, PT, R5, 0x5, PT ;  /* 0x000000050500780c */ /* 0x000fe20003f25270 */
[----:B------:R-:W-:Y:S01]  /*5490*/  UMOV UR25, UR33 ;  /* 0x0000002100197c82 */ /* 0x000fe20008000000 */
[----:B------:R-:W-:Y:S01]  /*54a0*/  UMOV UR28, UR36 ;  /* 0x00000024001c7c82 */ /* 0x000fe20008000000 */
[----:B------:R-:W-:-:S02]  /*54b0*/  UMOV UR27, UR35 ;  /* 0x00000023001b7c82 */ /* 0x000fc40008000000 */
[----:B------:R-:W-:Y:S01]  /*54c0*/  UIADD3 UR16, UR8, 0x14180, URZ ;  /* 0x0001418008107890 */ /* 0x000fe2000fffe03f */
[----:B------:R0:W-:Y:S01]  /*54d0*/  UTMALDG.3D [UR32], [UR6], desc[UR14] ;  /* 0x00000e20060075b4 */ /* 0x0001e20008011000 */
[----:B------:R-:W-:Y:S01]  /*54e0*/  UIADD3 UR8, UR8, 0x16180, URZ ;  /* 0x0001618008087890 */ /* 0x000fe2000fffe03f */
[----:B------:R-:W-:Y:S01]  /*54f0*/  SEL R7, RZ, 0x1, P1 ;  /* 0x00000001ff077807 */ /* 0x000fe20000800000 */
[----:B------:R-:W-:Y:S01]  /*5500*/  UMOV UR29, 0x30000 ;  /* 0x00030000001d7882 */ /* 0x000fe20000000000 */
[----:B------:R-:W-:Y:S01]  /*5510*/  UMOV UR17, UR33 ;  /* 0x0000002100117c82 */ /* 0x000fe20008000000 */
[----:B------:R-:W-:Y:S01]  /*5520*/  UMOV UR18, UR34 ;  /* 0x0000002200127c82 */ /* 0x000fe20008000000 */
[----:B------:R-:W-:Y:S01]  /*5530*/  UMOV UR20, UR36 ;  /* 0x0000002400147c82 */ /* 0x000fe20008000000 */
[----:B------:R-:W-:Y:S01]  /*5540*/  UMOV UR9, UR33 ;  /* 0x0000002100097c82 */ /* 0x000fe20008000000 */
[----:B------:R-:W-:Y:S01]  /*5550*/  UMOV UR11, UR19 ;  /* 0x00000013000b7c82 */ /* 0x000fe20008000000 */
[----:B------:R-:W-:Y:S01]  /*5560*/  UMOV UR12, UR36 ;  /* 0x00000024000c7c82 */ /* 0x000fe20008000000 */
[----:B------:R0:W-:Y:S01]  /*5570*/  UTMALDG.3D [UR24], [UR6], desc[UR14] ;  /* 0x00000e18060075b4 */ /* 0x0001e20008011000 */
[----:B------:R-:W-:Y:S01]  /*5580*/  UMOV UR10, UR26 ;  /* 0x0000001a000a7c82 */ /* 0x000fe20008000000 */
[----:B------:R-:W-:-:S02]  /*5590*/  LOP3.LUT R4, R4, R7, RZ, 0x3c, !PT ;  /* 0x0000000704047212 */ /* 0x000fc400078e3cff */
[----:B------:R-:W-:Y:S01]  /*55a0*/  SEL R5, R5, RZ, P1 ;  /* 0x000000ff05057207 */ /* 0x000fe20000800000 */
[----:B------:R0:W-:Y:S01]  /*55b0*/  UTMALDG.3D.MULTICAST [UR16], [UR30], UR29, desc[UR14] ;  /* 0x00000e101e0073b4 */ /* 0x0001e2000801181d */
[----:B------:R0:W-:Y:S02]  /*55c0*/  UTMALDG.3D.MULTICAST [UR8], [UR30], UR29, desc[UR14] ;  /* 0x00000e081e0073b4 */ /* 0x0001e4000801181d */
[----:B0-----:R-:W-:Y:S05]  /*55d0*/  @P3 BRA `(.L_x_110) ;  /* 0xfffffffc00103947 */ /* 0x001fea000383ffff */
.L_x_106:
[----:B------:R-:W-:Y:S05]  /*55e0*/  BSYNC B1 ;  /* 0x0000000000017941 */ /* 0x000fea0003800000 */
.L_x_105:
[----:B------:R-:W2:Y:S01]  /*55f0*/  LDL.64 R24, [R1] ;  /* 0x0000000001187983 */ /* 0x000ea20000100a00 */
[----:B------:R-:W-:Y:S01]  /*5600*/  LOP3.LUT P4, RZ, R10, 0xff, RZ, 0xc0, !PT ;  /* 0x000000ff0aff7812 */ /* 0x000fe2000788c0ff */
[----:B------:R-:W-:Y:S01]  /*5610*/  VIADD R7, R8, UR40 ;  /* 0x0000002808077c36 */ /* 0x000fe20008000000 */
[----:B------:R-:W-:Y:S01]  /*5620*/  ULDC.64 UR6, c[0x0][0x650] ;  /* 0x0001940000067ab9 */ /* 0x000fe20000000a00 */
[----:B------:R-:W-:Y:S01]  /*5630*/  IMAD.U32 R8, RZ, RZ, UR40 ;  /* 0x00000028ff087e24 */ /* 0x000fe2000f8e00ff */
[----:B------:R-:W-:Y:S01]  /*5640*/  UISETP.GE.U32.AND UP0, UPT, UR40, 0x5, UPT ;  /* 0x000000052800788c */ /* 0x000fe2000bf06070 */
[----:B------:R-:W-:Y:S01]  /*5650*/  BSSY B1, `(.L_x_111) ;  /* 0x000006c000017945 */ /* 0x000fe20003800000 */
[----:B------:R-:W-:Y:S01]  /*5660*/  ISETP.GT.U32.AND P1, PT, R7, 0x4, PT ;  /* 0x000000040700780c */ /* 0x000fe20003f24070 */
[----:B------:R-:W-:Y:S01]  /*5670*/  IMAD.MOV.U32 R22, RZ, RZ, -0x1 ;  /* 0xffffffffff167424 */ /* 0x000fe200078e00ff */
[----:B------:R-:W-:Y:S01]  /*5680*/  PRMT R10, RZ, 0x7610, R10 ;  /* 0x00007610ff0a7816 */ /* 0x000fe2000000000a */
[----:B------:R-:W-:Y:S01]  /*5690*/  IMAD.MOV.U32 R18, RZ, RZ, -0x1 ;  /* 0xffffffffff127424 */ /* 0x000fe200078e00ff */
[----:B------:R-:W-:Y:S01]  /*56a0*/  ISETP.LT.U32.AND P1, PT, R8, 0x5, P1 ;  /* 0x000000050800780c */ /* 0x000fe20000f21070 */
[----:B------:R-:W-:Y:S01]  /*56b0*/  IMAD.MOV.U32 R19, RZ, RZ, -0x1 ;  /* 0xffffffffff137424 */ /* 0x000fe200078e00ff */
[----:B------:R-:W-:Y:S01]  /*56c0*/  PLOP3.LUT P3, PT, PT, PT, UP0, 0x80, 0x0 ;  /* 0x000000000000781c */ /* 0x000fe20003f6f008 */
[----:B------:R-:W0:Y:S01]  /*56d0*/  @P4 S2R R5, SR_CgaCtaId ;  /* 0x0000000000054919 */ /* 0x000e220000008800 */
[----:B------:R-:W-:-:S04]  /*56e0*/  @P4 MOV R4, 0x400 ;  /* 0x0000040000044802 */ /* 0x000fc80000000f00 */
[----:B0-----:R-:W-:Y:S01]  /*56f0*/  @P4 LEA R6, R5, R4, 0x18 ;  /* 0x0000000405064211 */ /* 0x001fe200078ec0ff */
[----:B------:R-:W-:Y:S01]  /*5700*/  IMAD.WIDE.U32 R4, R7, -0x33333333, RZ ;  /* 0xcccccccd07047825 */ /* 0x000fe200078e00ff */
[----:B------:R-:W-:Y:S02]  /*5710*/  SEL R4, RZ, 0x1, !P1 ;  /* 0x00000001ff047807 */ /* 0x000fe40004800000 */
[----:B------:R0:W-:Y:S02]  /*5720*/  @P4 SYNCS.ARRIVE.TRANS64.A1T0 RZ, [R6+URZ+0x88], RZ ;  /* 0x000088ff06ff49a7 */ /* 0x0001e4000810003f */
[----:B------:R-:W-:Y:S02]  /*5730*/  LOP3.LUT R3, R3, R4, RZ, 0x3c, !PT ;  /* 0x0000000403037212 */ /* 0x000fe400078e3cff */
[----:B------:R-:W-:Y:S02]  /*5740*/  PRMT R4, RZ, 0x7610, R4 ;  /* 0x00007610ff047816 */ /* 0x000fe40000000004 */
[----:B0-----:R-:W-:-:S04]  /*5750*/  SHF.R.U32.HI R6, RZ, 0x2, R5 ;  /* 0x00000002ff067819 */ /* 0x001fc80000011605 */
[----:B------:R-:W-:Y:S01]  /*5760*/  @P3 LOP3.LUT R3, R3, 0x1, R6, 0x78, !PT ;  /* 0x0000000103033812 */ /* 0x000fe200078e7806 */
[----:B------:R-:W-:Y:S01]  /*5770*/  IMAD R8, R6, -0x5, R7 ;  /* 0xfffffffb06087824 */ /* 0x000fe200078e0207 */
[----:B--2---:R-:W-:-:S04]  /*5780*/  IADD3 R16, P4, R16, R24, RZ ;  /* 0x0000001810107210 */ /* 0x004fc80007f9e0ff */
[----:B------:R-:W-:Y:S01]  /*5790*/  ISETP.GE.U32.AND P1, PT, R16, UR6, PT ;  /* 0x0000000610007c0c */ /* 0x000fe2000bf26070 */
[----:B------:R-:W-:-:S05]  /*57a0*/  IMAD.X R17, R17, 0x1, R0, P4 ;  /* 0x0000000111117824 */ /* 0x000fca00020e0600 */
[----:B------:R-:W-:-:S13]  /*57b0*/  ISETP.GE.U32.AND.EX P1, PT, R17, UR7, PT, P1 ;  /* 0x0000000711007c0c */ /* 0x000fda000bf26110 */
[----:B------:R-:W-:Y:S05]  /*57c0*/  @P1 BRA `(.L_x_112) ;  /* 0x0000000400501947 */ /* 0x000fea0003800000 */
[----:B------:R-:W0:Y:S01]  /*57d0*/  S2R R13, SR_CTAID.X ;  /* 0x00000000000d7919 */ /* 0x000e220000002500 */
[----:B------:R-:W-:Y:S01]  /*57e0*/  ULDC.64 UR6, c[0x0][0x628] ;  /* 0x00018a0000067ab9 */ /* 0x000fe20000000a00 */
[----:B------:R-:W-:Y:S01]  /*57f0*/  ULDC UR9, c[0x0][0x630] ;  /* 0x00018c0000097ab9 */ /* 0x000fe20000000800 */
[----:B------:R-:W-:Y:S01]  /*5800*/  ISETP.NE.U32.AND P1, PT, RZ, UR6, PT ;  /* 0x00000006ff007c0c */ /* 0x000fe2000bf25070 */
[----:B------:R-:W1:Y:S01]  /*5810*/  S2R R14, SR_CTAID.Y ;  /* 0x00000000000e7919 */ /* 0x000e620000002600 */
[----:B------:R-:W-:Y:S01]  /*5820*/  ULDC UR10, c[0x0][0x150] ;  /* 0x00005400000a7ab9 */ /* 0x000fe20000000800 */
[----:B------:R-:W-:Y:S01]  /*5830*/  IMAD.MOV.U32 R4, RZ, RZ, R16 ;  /* 0x000000ffff047224 */ /* 0x000fe200078e0010 */
[----:B------:R-:W-:Y:S01]  /*5840*/  ISETP.NE.AND.EX P1, PT, RZ, UR7, PT, P1 ;  /* 0x00000007ff007c0c */ /* 0x000fe2000bf25310 */
[----:B------:R-:W-:Y:S01]  /*5850*/  IMAD.MOV.U32 R5, RZ, RZ, R17 ;  /* 0x000000ffff057224 */ /* 0x000fe200078e0011 */
[----:B0-----:R-:W-:-:S11]  /*5860*/  I2FP.F32.U32 R18, R13 ;  /* 0x0000000d00127245 */ /* 0x001fd60000201000 */
[----:B------:R-:W-:Y:S05]  /*5870*/  @!P1 BRA `(.L_x_113) ;  /* 0x0000000000289947 */ /* 0x000fea0003800000 */
[----:B------:R-:W-:Y:S02]  /*5880*/  ULDC UR8, c[0x0][0x634] ;  /* 0x00018d0000087ab9 */ /* 0x000fe40000000800 */
[----:B------:R-:W-:-:S05]  /*5890*/  IADD3 R5, P1, R16, UR8, RZ ;  /* 0x0000000810057c10 */ /* 0x000fca000ff3e0ff */
[----:B------:R-:W-:-:S04]  /*58a0*/  IMAD.X R15, RZ, RZ, R17, P1 ;  /* 0x000000ffff0f7224 */ /* 0x000fc800008e0611 */
[----:B------:R-:W-:-:S04]  /*58b0*/  IMAD.WIDE.U32 R6, R15, UR6, RZ ;  /* 0x000000060f067c25 */ /* 0x000fc8000f8e00ff */
[----:B------:R-:W-:-:S04]  /*58c0*/  IMAD.WIDE.U32 R6, P1, R5, UR7, R6 ;  /* 0x0000000705067c25 */ /* 0x000fc8000f820006 */
[----:B------:R-:W-:-:S04]  /*58d0*/  IMAD.WIDE.U32 R4, R5, UR6, RZ ;  /* 0x0000000605047c25 */ /* 0x000fc8000f8e00ff */
[----:B------:R-:W-:Y:S01]  /*58e0*/  IMAD.MOV.U32 R4, RZ, RZ, R7 ;  /* 0x000000ffff047224 */ /* 0x000fe200078e0007 */
[----:B------:R-:W-:Y:S01]  /*58f0*/  IADD3 RZ, P3, R5, R6, RZ ;  /* 0x0000000605ff7210 */ /* 0x000fe20007f7e0ff */
[----:B------:R-:W-:-:S04]  /*5900*/  IMAD.X R5, RZ, RZ, RZ, P1 ;  /* 0x000000ffff057224 */ /* 0x000fc800008e06ff */
[----:B------:R-:W-:-:S08]  /*5910*/  IMAD.WIDE.U32.X R4, R15, UR7, R4, P3 ;  /* 0x000000070f047c25 */ /* 0x000fd000098e0404 */
.L_x_113:
[--C-:B------:R-:W-:Y:S01]  /*5920*/  SHF.R.U64 R19, R4, UR9, R5.reuse ;  /* 0x0000000904137c19 */ /* 0x100fe20008001205 */
[----:B------:R-:W-:Y:S01]  /*5930*/  FMUL R18, R18, UR10 ;  /* 0x0000000a12127c20 */ /* 0x000fe20008400000 */
[----:B------:R-:W-:Y:S01]  /*5940*/  SHF.R.U32.HI R4, RZ, UR9, R5 ;  /* 0x00000009ff047c19 */ /* 0x000fe20008011605 */
[----:B------:R-:W0:Y:S01]  /*5950*/  LDC R6, c[0x0][0x144] ;  /* 0x00005100ff067b82 */ /* 0x000e220000000800 */
[----:B------:R-:W-:Y:S01]  /*5960*/  IADD3 R5, P1, RZ, -R19, RZ ;  /* 0x80000013ff057210 */ /* 0x000fe20007f3e0ff */
[----:B------:R-:W-:Y:S01]  /*5970*/  ULDC UR8, c[0x0][0x154] ;  /* 0x0000550000087ab9 */ /* 0x000fe20000000800 */
[----:B-1----:R-:W-:Y:S01]  /*5980*/  I2FP.F32.U32 R7, R14 ;  /* 0x0000000e00077245 */ /* 0x002fe20000201000 */
[----:B------:R-:W1:Y:S01]  /*5990*/  F2I.U32.TRUNC.NTZ R18, R18 ;  /* 0x0000001200127305 */ /* 0x000e62000020f000 */
[----:B------:R-:W-:Y:S01]  /*59a0*/  ULDC.64 UR6, c[0x0][0x620] ;  /* 0x0001880000067ab9 */ /* 0x000fe20000000a00 */
[----:B------:R-:W-:Y:S01]  /*59b0*/  IMAD.X R4, RZ, RZ, ~R4, P1 ;  /* 0x000000ffff047224 */ /* 0x000fe200008e0e04 */
[----:B------:R-:W-:Y:S01]  /*59c0*/  ISETP.NE.AND P4, PT, R2, 0x1, PT ;  /* 0x000000010200780c */ /* 0x000fe20003f85270 */
[----:B------:R-:W-:Y:S01]  /*59d0*/  FMUL R20, R7, UR8 ;  /* 0x0000000807147c20 */ /* 0x000fe20008400000 */
[----:B------:R-:W2:Y:S01]  /*59e0*/  LDC R21, c[0x0][0x148] ;  /* 0x00005200ff157b82 */ /* 0x000ea20000000800 */
[----:B------:R-:W-:Y:S01]  /*59f0*/  IMAD R4, R4, UR6, RZ ;  /* 0x0000000604047c24 */ /* 0x000fe2000f8e02ff */
[----:B------:R-:W-:-:S02]  /*5a00*/  ULDC.64 UR8, c[0x0][0x640] ;  /* 0x0001900000087ab9 */ /* 0x000fc40000000a00 */
[----:B------:R-:W-:Y:S01]  /*5a10*/  ISETP.NE.U32.AND P1, PT, RZ, UR8, PT ;  /* 0x00000008ff007c0c */ /* 0x000fe2000bf25070 */
[----:B------:R-:W3:Y:S01]  /*5a20*/  F2I.U32.TRUNC.NTZ R20, R20 ;  /* 0x0000001400147305 */ /* 0x000ee2000020f000 */
[C---:B------:R-:W-:Y:S02]  /*5a30*/  IMAD R7, R5.reuse, UR7, R4 ;  /* 0x0000000705077c24 */ /* 0x040fe4000f8e0204 */
[----:B------:R-:W-:Y:S01]  /*5a40*/  IMAD.WIDE.U32 R4, R5, UR6, R16 ;  /* 0x0000000605047c25 */ /* 0x000fe2000f8e0010 */
[----:B------:R-:W-:Y:S01]  /*5a50*/  ULDC UR6, c[0x0][0x618] ;  /* 0x0001860000067ab9 */ /* 0x000fe20000000800 */
[----:B------:R-:W-:Y:S02]  /*5a60*/  ISETP.NE.AND.EX P1, PT, RZ, UR9, PT, P1 ;  /* 0x00000009ff007c0c */ /* 0x000fe4000bf25310 */
[----:B------:R-:W-:Y:S02]  /*5a70*/  IMAD.IADD R5, R5, 0x1, R7 ;  /* 0x0000000105057824 */ /* 0x000fe400078e0207 */
[----:B-1----:R-:W-:-:S03]  /*5a80*/  IMAD.MOV R18, RZ, RZ, -R18 ;  /* 0x000000ffff127224 */ /* 0x002fc600078e0a12 */
[----:B------:R-:W-:Y:S01]  /*5a90*/  SHF.R.U64 R15, R4, UR6, R5 ;  /* 0x00000006040f7c19 */ /* 0x000fe20008001205 */
[----:B0-----:R-:W-:Y:S01]  /*5aa0*/  IMAD R13, R6, R18, R13 ;  /* 0x00000012060d7224 */ /* 0x001fe200078e020d */
[----:B------:R-:W-:Y:S01]  /*5ab0*/  SHF.R.U32.HI R4, RZ, UR6, R5 ;  /* 0x00000006ff047c19 */ /* 0x000fe20008011605 */
[----:B------:R-:W-:Y:S01]  /*5ac0*/  ULDC UR6, c[0x0][0x608] ;  /* 0x0001820000067ab9 */ /* 0x000fe20000000800 */
[----:B---3--:R-:W-:Y:S02]  /*5ad0*/  IMAD.MOV R6, RZ, RZ, -R20 ;  /* 0x000000ffff067224 */ /* 0x008fe400078e0a14 */
[--C-:B------:R-:W-:Y:S02]  /*5ae0*/  SHF.R.U64 R18, R15, UR6, R4.reuse ;  /* 0x000000060f127c19 */ /* 0x100fe40008001204 */
[----:B------:R-:W-:Y:S01]  /*5af0*/  SHF.R.U32.HI R5, RZ, UR6, R4 ;  /* 0x00000006ff057c19 */ /* 0x000fe20008011604 */
[----:B------:R-:W-:Y:S01]  /*5b00*/  ULDC UR6, c[0x0][0x658] ;  /* 0x0001960000067ab9 */ /* 0x000fe20000000800 */
[----:B--2---:R-:W-:-:S02]  /*5b10*/  @P4 IMAD R13, R21, R6, R14 ;  /* 0x00000006150d4224 */ /* 0x004fc400078e020e */
[--C-:B------:R-:W-:Y:S02]  /*5b20*/  SHF.R.U64 R14, R18, UR6, R5.reuse ;  /* 0x00000006120e7c19 */ /* 0x100fe40008001205 */
[----:B------:R-:W-:-:S03]  /*5b30*/  SHF.R.U32.HI R21, RZ, UR6, R5 ;  /* 0x00000006ff157c19 */ /* 0x000fc60008011605 */
[----:B------:R-:W-:Y:S02]  /*5b40*/  IMAD.MOV.U32 R6, RZ, RZ, R14 ;  /* 0x000000ffff067224 */ /* 0x000fe400078e000e */
[----:B------:R-:W-:Y:S01]  /*5b50*/  IMAD.MOV.U32 R5, RZ, RZ, R21 ;  /* 0x000000ffff057224 */ /* 0x000fe200078e0015 */
[----:B------:R-:W-:Y:S06]  /*5b60*/  @!P1 BRA `(.L_x_114) ;  /* 0x00000000002c9947 */ /* 0x000fec0003800000 */
        /* <DEDUP_REMOVED lines=9> */
[----:B------:R-:W-:-:S04]  /*5c00*/  IMAD.WIDE.U32.X R4, R21, UR9, R4, P3 ;  /* 0x0000000915047c25 */ /* 0x000fc800098e0404 */
[----:B------:R-:W-:-:S07]  /*5c10*/  IMAD.MOV.U32 R6, RZ, RZ, R4 ;  /* 0x000000ffff067224 */ /* 0x000fce00078e0004 */
.L_x_114:
[----:B------:R-:W-:Y:S01]  /*5c20*/  ULDC UR6, c[0x0][0x648] ;  /* 0x0001920000067ab9 */ /* 0x000fe20000000800 */
[----:B------:R-:W-:Y:S01]  /*5c30*/  LOP3.LUT R4, R18, UR13, RZ, 0xc0, !PT ;  /* 0x0000000d12047c12 */ /* 0x000fe2000f8ec0ff */
[----:B------:R-:W-:Y:S01]  /*5c40*/  ULDC UR7, c[0x0][0x610] ;  /* 0x0001840000077ab9 */ /* 0x000fe20000000800 */
[----:B------:R-:W-:Y:S01]  /*5c50*/  SHF.R.U64 R5, R6, UR6, R5 ;  /* 0x0000000606057c19 */ /* 0x000fe20008001205 */
[----:B------:R-:W-:Y:S01]  /*5c60*/  ULDC UR6, c[0x0][0x638] ;  /* 0x00018e0000067ab9 */ /* 0x000fe20000000800 */
[----:B------:R-:W-:-:S03]  /*5c70*/  LOP3.LUT R15, R15, UR4, RZ, 0xc0, !PT ;  /* 0x000000040f0f7c12 */ /* 0x000fc6000f8ec0ff */
[----:B------:R-:W-:Y:S02]  /*5c80*/  IMAD.MOV R7, RZ, RZ, -R5 ;  /* 0x000000ffff077224 */ /* 0x000fe400078e0a05 */
[----:B------:R-:W-:Y:S02]  /*5c90*/  IMAD R4, R5, UR5, R4 ;  /* 0x0000000505047c24 */ /* 0x000fe4000f8e0204 */
[----:B------:R-:W-:Y:S01]  /*5ca0*/  IMAD R14, R7, UR6, R14 ;  /* 0x00000006070e7c24 */ /* 0x000fe2000f8e020e */
[----:B------:R-:W-:Y:S01]  /*5cb0*/  ULDC UR6, c[0x0][0x600] ;  /* 0x0001800000067ab9 */ /* 0x000fe20000000800 */
[----:B------:R-:W-:Y:S02]  /*5cc0*/  IMAD R13, R4, UR7, R13 ;  /* 0x00000007040d7c24 */ /* 0x000fe4000f8e020d */
[----:B------:R-:W-:Y:S02]  /*5cd0*/  IMAD R14, R14, UR6, R15 ;  /* 0x000000060e0e7c24 */ /* 0x000fe4000f8e020f */
[----:B------:R-:W-:-:S03]  /*5ce0*/  IMAD.MOV.U32 R4, RZ, RZ, 0x1 ;  /* 0x00000001ff047424 */ /* 0x000fc600078e00ff */
[----:B------:R-:W-:Y:S02]  /*5cf0*/  SEL R18, R14, R13, !P4 ;  /* 0x0000000d0e127207 */ /* 0x000fe40006000000 */
[----:B------:R-:W-:-:S07]  /*5d00*/  SEL R22, R13, R14, !P4 ;  /* 0x0000000e0d167207 */ /* 0x000fce0006000000 */
.L_x_112:
[----:B------:R-:W-:Y:S05]  /*5d10*/  BSYNC B1 ;  /* 0x0000000000017941 */ /* 0x000fea0003800000 */
.L_x_111:
[----:B------:R-:W-:-:S13]  /*5d20*/  LOP3.LUT P1, RZ, R4, 0xff, RZ, 0xc0, !PT ;  /* 0x000000ff04ff7812 */ /* 0x000fda000782c0ff */
[----:B------:R-:W-:Y:S05]  /*5d30*/  @P1 BRA `(.L_x_115) ;  /* 0xfffffff400041947 */ /* 0x000fea000383ffff */
[----:B------:R-:W-:Y:S05]  /*5d40*/  BSYNC B0 ;  /* 0x0000000000007941 */ /* 0x000fea0003800000 */
.L_x_103:
[----:B------:R-:W-:-:S03]  /*5d50*/  UMOV UR6, 0xffffffff ;  /* 0xffffffff00067882 */ /* 0x000fc60000000000 */
[----:B------:R-:W-:Y:S05]  /*5d60*/  BRA.DIV UR6, `(.L_x_116) ;  /* 0x00000006066c7947 */ /* 0x000fea000b800000 */
[----:B------:R-:W-:-:S13]  /*5d70*/  ELECT P6, URZ, PT ;  /* 0x00000000003f782f */ /* 0x000fda00038c0000 */
.L_x_133:
[----:B------:R-:W-:Y:S04]  /*5d80*/  BSSY B0, `(.L_x_117) ;  /* 0x0000034000007945 */ /* 0x000fe80003800000 */
[----:B------:R-:W-:Y:S05]  /*5d90*/  @!P6 BRA `(.L_x_118) ;  /* 0x0000000000c8e947 */ /* 0x000fea0003800000 */
[----:B------:R-:W-:-:S04]  /*5da0*/  LOP3.LUT R23, R23, 0x2, RZ, 0xfc, !PT ;  /* 0x0000000217177812 */ /* 0x000fc800078efcff */
[----:B------:R-:W-:-:S13]  /*5db0*/  ISETP.NE.AND P0, PT, R23, 0x3, PT ;  /* 0x000000031700780c */ /* 0x000fda0003f05270 */
[----:B------:R-:W-:Y:S05]  /*5dc0*/  @!P0 BRA `(.L_x_119) ;  /* 0x0000000000048947 */ /* 0x000fea0003800000 */
[----:B------:R-:W-:Y:S01]  /*5dd0*/  BPT.TRAP 0x1 ;  /* 0x000000040000795c */ /* 0x000fe20000300000 */
.L_x_119:
[----:B------:R-:W0:Y:S01]  /*5de0*/  S2R R5, SR_CgaCtaId ;  /* 0x0000000000057919 */ /* 0x000e220000008800 */
[----:B------:R-:W-:Y:S02]  /*5df0*/  MOV R0, 0x400 ;  /* 0x0000040000007802 */ /* 0x000fe40000000f00 */
[----:B------:R-:W-:Y:S02]  /*5e00*/  SHF.L.U32 R2, R3, 0x1f, RZ ;  /* 0x0000001f03027819 */ /* 0x000fe400000006ff */
[----:B0-----:R-:W-:-:S05]  /*5e10*/  LEA R5, R5, R0, 0x18 ;  /* 0x0000000005057211 */ /* 0x001fca00078ec0ff */
[----:B------:R-:W-:-:S04]  /*5e20*/  VIADD R5, R5, 0x28 ;  /* 0x0000002805057836 */ /* 0x000fc80000000000 */
[C---:B------:R-:W-:Y:S02]  /*5e30*/  IMAD R7, R8.reuse, 0x8, R5 ;  /* 0x0000000808077824 */ /* 0x040fe400078e0205 */
[----:B------:R-:W-:Y:S02]  /*5e40*/  VIADD R8, R8, 0x1 ;  /* 0x0000000108087836 */ /* 0x000fe40000000000 */
[----:B------:R-:W0:Y:S03]  /*5e50*/  SYNCS.PHASECHK.TRANS64.TRYWAIT P0, [R7+URZ], R2 ;  /* 0x00000002070075a7 */ /* 0x000e26000800017f */
[----:B------:R-:W-:-:S04]  /*5e60*/  ISETP.NE.AND P1, PT, R8, 0x5, PT ;  /* 0x000000050800780c */ /* 0x000fc80003f25270 */
[----:B------:R-:W-:Y:S02]  /*5e70*/  SEL R0, RZ, 0x1, P1 ;  /* 0x00000001ff007807 */ /* 0x000fe40000800000 */
[----:B------:R-:W-:Y:S02]  /*5e80*/  SEL R8, R8, RZ, P1 ;  /* 0x000000ff08087207 */ /* 0x000fe40000800000 */
[----:B------:R-:W-:-:S03]  /*5e90*/  LOP3.LUT R9, R3, R0, RZ, 0x3c, !PT ;  /* 0x0000000003097212 */ /* 0x000fc600078e3cff */
[----:B------:R-:W-:Y:S01]  /*5ea0*/  IMAD R6, R8, 0x8, R5 ;  /* 0x0000000808067824 */ /* 0x000fe200078e0205 */
[----:B------:R-:W-:Y:S01]  /*5eb0*/  SHF.L.U32 R3, R9, 0x1f, RZ ;  /* 0x0000001f09037819 */ /* 0x000fe200000006ff */
[----:B0-----:R-:W-:Y:S06]  /*5ec0*/  @!P0 BRA `(.L_x_120) ;  /* 0x0000000400348947 */ /* 0x001fec0003800000 */
.L_x_134:
[----:B------:R-:W1:Y:S01]  /*5ed0*/  SYNCS.PHASECHK.TRANS64.TRYWAIT P0, [R6+URZ], R3 ;  /* 0x00000003060075a7 */ /* 0x000e62000800017f */
[----:B------:R-:W-:-:S05]  /*5ee0*/  VIADD R0, R8, 0x1 ;  /* 0x0000000108007836 */ /* 0x000fca0000000000 */
[----:B------:R-:W-:-:S04]  /*5ef0*/  ISETP.NE.AND P1, PT, R0, 0x5, PT ;  /* 0x000000050000780c */ /* 0x000fc80003f25270 */
[----:B0-----:R-:W-:Y:S02]  /*5f00*/  SEL R2, RZ, 0x1, P1 ;  /* 0x00000001ff027807 */ /* 0x001fe40000800000 */
[----:B------:R-:W-:Y:S02]  /*5f10*/  SEL R0, R0, RZ, P1 ;  /* 0x000000ff00007207 */ /* 0x000fe40000800000 */
[----:B------:R-:W-:-:S03]  /*5f20*/  LOP3.LUT R9, R9, R2, RZ, 0x3c, !PT ;  /* 0x0000000209097212 */ /* 0x000fc600078e3cff */
[----:B------:R-:W-:Y:S01]  /*5f30*/  IMAD R7, R0, 0x8, R5 ;  /* 0x0000000800077824 */ /* 0x000fe200078e0205 */
[----:B------:R-:W-:Y:S01]  /*5f40*/  SHF.L.U32 R4, R9, 0x1f, RZ ;  /* 0x0000001f09047819 */ /* 0x000fe200000006ff */
[----:B-1----:R-:W-:Y:S06]  /*5f50*/  @!P0 BRA `(.L_x_121) ;  /* 0x0000000400248947 */ /* 0x002fec0003800000 */
.L_x_135:
[----:B------:R-:W1:Y:S01]  /*5f60*/  SYNCS.PHASECHK.TRANS64.TRYWAIT P0, [R7+URZ], R4 ;  /* 0x00000004070075a7 */ /* 0x000e62000800017f */
[----:B------:R-:W-:-:S05]  /*5f70*/  VIADD R0, R0, 0x1 ;  /* 0x0000000100007836 */ /* 0x000fca0000000000 */
[----:B------:R-:W-:-:S04]  /*5f80*/  ISETP.NE.AND P1, PT, R0, 0x5, PT ;  /* 0x000000050000780c */ /* 0x000fc80003f25270 */
[----:B------:R-:W-:Y:S02]  /*5f90*/  SEL R2, RZ, 0x1, P1 ;  /* 0x00000001ff027807 */ /* 0x000fe40000800000 */
[----:B------:R-:W-:Y:S02]  /*5fa0*/  SEL R0, R0, RZ, P1 ;  /* 0x000000ff00007207 */ /* 0x000fe40000800000 */
[----:B------:R-:W-:-:S03]  /*5fb0*/  LOP3.LUT R9, R9, R2, RZ, 0x3c, !PT ;  /* 0x0000000209097212 */ /* 0x000fc600078e3cff */
[----:B0-----:R-:W-:Y:S01]  /*5fc0*/  IMAD R6, R0, 0x8, R5 ;  /* 0x0000000800067824 */ /* 0x001fe200078e0205 */
[----:B------:R-:W-:Y:S01]  /*5fd0*/  SHF.L.U32 R3, R9, 0x1f, RZ ;  /* 0x0000001f09037819 */ /* 0x000fe200000006ff */
[----:B-1----:R-:W-:Y:S06]  /*5fe0*/  @!P0 BRA `(.L_x_122) ;  /* 0x0000000400148947 */ /* 0x002fec0003800000 */
.L_x_136:
[----:B------:R-:W1:Y:S01]  /*5ff0*/  SYNCS.PHASECHK.TRANS64.TRYWAIT P0, [R6+URZ], R3 ;  /* 0x00000003060075a7 */ /* 0x000e62000800017f */
[----:B------:R-:W-:-:S05]  /*6000*/  VIADD R0, R0, 0x1 ;  /* 0x0000000100007836 */ /* 0x000fca0000000000 */
[----:B------:R-:W-:-:S04]  /*6010*/  ISETP.NE.AND P1, PT, R0, 0x5, PT ;  /* 0x000000050000780c */ /* 0x000fc80003f25270 */
[----:B------:R-:W-:Y:S02]  /*6020*/  SEL R2, RZ, 0x1, P1 ;  /* 0x00000001ff027807 */ /* 0x000fe40000800000 */
[----:B------:R-:W-:Y:S02]  /*6030*/  SEL R0, R0, RZ, P1 ;  /* 0x000000ff00007207 */ /* 0x000fe40000800000 */
[----:B------:R-:W-:Y:S01]  /*6040*/  LOP3.LUT R2, R9, R2, RZ, 0x3c, !PT ;  /* 0x0000000209027212 */ /* 0x000fe200078e3cff */
[----:B-1----:R-:W-:Y:S06]  /*6050*/  @!P0 BRA `(.L_x_123) ;  /* 0x00000004000c8947 */ /* 0x002fec0003800000 */
.L_x_137:
[----:B------:R-:W-:Y:S01]  /*6060*/  IMAD R5, R0, 0x8, R5 ;  /* 0x0000000800057824 */ /* 0x000fe200078e0205 */
[----:B------:R-:W-:-:S07]  /*6070*/  SHF.L.U32 R0, R2, 0x1f, RZ ;  /* 0x0000001f02007819 */ /* 0x000fce00000006ff */
.L_x_124:
[----:B--2---:R2:W3:Y:S02]  /*6080*/  SYNCS.PHASECHK.TRANS64.TRYWAIT P0, [R5+URZ], R0 ;  /* 0x00000000050075a7 */ /* 0x0044e4000800017f */
[----:B---3--:R-:W-:Y:S05]  /*6090*/  @!P0 NANOSLEEP.SYNCS 0x989680 ;  /* 0x009896800000895d */ /* 0x008fea0003900000 */
[----:B------:R-:W3:Y:S02]  /*60a0*/  @!P0 SYNCS.PHASECHK.TRANS64 P0, [R5+URZ], R0 ;  /* 0x00000000050085a7 */ /* 0x000ee4000800007f */
[----:B---3--:R-:W-:Y:S05]  /*60b0*/  @!P0 BRA `(.L_x_124) ;  /* 0xfffffffc00f08947 */ /* 0x008fea000383ffff */
.L_x_118:
[----:B------:R-:W-:Y:S05]  /*60c0*/  BSYNC B0 ;  /* 0x0000000000007941 */ /* 0x000fea0003800000 */
.L_x_117:
[----:B------:R-:W-:Y:S05]  /*60d0*/  EXIT ;  /* 0x000000000000794d */ /* 0x000fea0003800000 */
.L_x_19:
[----:B0-----:R-:W-:-:S04]  /*60e0*/  IMAD.U32 R3, RZ, RZ, UR43 ;  /* 0x0000002bff037e24 */ /* 0x001fc8000f8e00ff */
[----:B------:R0:W1:Y:S03]  /*60f0*/  SYNCS.PHASECHK.TRANS64.TRYWAIT P0, [R3+URZ+-0x8], R0 ;  /* 0xfffff800030075a7 */ /* 0x000066000800017f */
[----:B-1----:R-:W-:Y:S05]  /*6100*/  @!P0 NANOSLEEP.SYNCS 0x989680 ;  /* 0x009896800000895d */ /* 0x002fea0003900000 */
[----:B------:R-:W1:Y:S02]  /*6110*/  @!P0 SYNCS.PHASECHK.TRANS64 P0, [R3+URZ+-0x8], R0 ;  /* 0xfffff800030085a7 */ /* 0x000e64000800007f */
[----:B-1----:R-:W-:Y:S05]  /*6120*/  @!P0 BRA `(.L_x_19) ;  /* 0xfffffffc00ec8947 */ /* 0x002fea000383ffff */
[----:B------:R-:W-:Y:S05]  /*6130*/  BRA `(.L_x_125) ;  /* 0xffffffb400c47947 */ /* 0x000fea000383ffff */
.L_x_24:
[----:B-1----:R1:W2:Y:S02]  /*6140*/  SYNCS.PHASECHK.TRANS64.TRYWAIT P1, [R3+URZ], R0 ;  /* 0x00000000030075a7 */ /* 0x0022a4000802017f */
[----:B--2---:R-:W-:Y:S05]  /*6150*/  @!P1 NANOSLEEP.SYNCS 0x989680 ;  /* 0x009896800000995d */ /* 0x004fea0003900000 */
[----:B------:R-:W2:Y:S02]  /*6160*/  @!P1 SYNCS.PHASECHK.TRANS64 P1, [R3+URZ], R0 ;  /* 0x00000000030095a7 */ /* 0x000ea4000802007f */
[----:B--2---:R-:W-:Y:S05]  /*6170*/  @!P1 BRA `(.L_x_24) ;  /* 0xfffffffc00f09947 */ /* 0x004fea000383ffff */
[----:B------:R-:W-:Y:S05]  /*6180*/  BRA `(.L_x_23) ;  /* 0xffffffb800307947 */ /* 0x000fea000383ffff */
.L_x_29:
[----:B-1----:R-:W-:-:S04]  /*6190*/  IMAD.U32 R5, RZ, RZ, UR4 ;  /* 0x00000004ff057e24 */ /* 0x002fc8000f8e00ff */
[----:B------:R1:W2:Y:S03]  /*61a0*/  SYNCS.PHASECHK.TRANS64.TRYWAIT P1, [R5+URZ], R4 ;  /* 0x00000004050075a7 */ /* 0x0002a6000802017f */
[----:B--2---:R-:W-:Y:S05]  /*61b0*/  @!P1 NANOSLEEP.SYNCS 0x989680 ;  /* 0x009896800000995d */ /* 0x004fea0003900000 */
[----:B------:R-:W2:Y:S02]  /*61c0*/  @!P1 SYNCS.PHASECHK.TRANS64 P1, [R5+URZ], R4 ;  /* 0x00000004050095a7 */ /* 0x000ea4000802007f */
[----:B--2---:R-:W-:Y:S05]  /*61d0*/  @!P1 BRA `(.L_x_29) ;  /* 0xfffffffc00ec9947 */ /* 0x004fea000383ffff */
[----:B------:R-:W-:Y:S05]  /*61e0*/  BRA `(.L_x_28) ;  /* 0xffffffbc00587947 */ /* 0x000fea000383ffff */
.L_x_35:
[----:B0-----:R-:W-:-:S04]  /*61f0*/  IMAD.U32 R3, RZ, RZ, UR43 ;  /* 0x0000002bff037e24 */ /* 0x001fc8000f8e00ff */
[----:B------:R0:W1:Y:S03]  /*6200*/  SYNCS.PHASECHK.TRANS64.TRYWAIT P0, [R3+URZ+0x8], R0 ;  /* 0x00000800030075a7 */ /* 0x000066000800017f */
[----:B-1----:R-:W-:Y:S05]  /*6210*/  @!P0 NANOSLEEP.SYNCS 0x989680 ;  /* 0x009896800000895d */ /* 0x002fea0003900000 */
[----:B------:R-:W1:Y:S02]  /*6220*/  @!P0 SYNCS.PHASECHK.TRANS64 P0, [R3+URZ+0x8], R0 ;  /* 0x00000800030085a7 */ /* 0x000e64000800007f */
[----:B-1----:R-:W-:Y:S05]  /*6230*/  @!P0 BRA `(.L_x_35) ;  /* 0xfffffffc00ec8947 */ /* 0x002fea000383ffff */
[----:B------:R-:W-:Y:S05]  /*6240*/  BRA `(.L_x_126) ;  /* 0xffffffc400087947 */ /* 0x000fea000383ffff */
.L_x_104:
[----:B------:R-:W-:Y:S01]  /*6250*/  BSSY B1, `(.L_x_127) ;  /* 0x0000006000017945 */ /* 0x000fe20003800000 */
[----:B------:R-:W-:-:S07]  /*6260*/  IMAD.MOV.U32 R15, RZ, RZ, -0x1 ;  /* 0xffffffffff0f7424 */ /* 0x000fce00078e00ff */
[----:B-----5:R-:W-:Y:S05]  /*6270*/  WARPSYNC.COLLECTIVE R15, `(.L_x_128) ;  /* 0x000000000f0c7348 */ /* 0x020fea0003c00000 */
[----:B------:R-:W-:Y:S02]  /*6280*/  ELECT P6, UR62, PT ;  /* 0x00000000003e782f */ /* 0x000fe400038c0000 */
[----:B------:R-:W-:Y:S01]  /*6290*/  MOV R14, UR62 ;  /* 0x0000003e000e7c02 */ /* 0x000fe20008000f00 */
[----:B-----5:R-:W-:Y:S10]  /*62a0*/  ENDCOLLECTIVE ;  /* 0x000000000000791b */ /* 0x020ff40003800000 */
.L_x_128:
[----:B------:R-:W-:Y:S05]  /*62b0*/  BSYNC B1 ;  /* 0x0000000000017941 */ /* 0x000fea0003800000 */
.L_x_127:
[----:B------:R-:W-:Y:S05]  /*62c0*/  BRA `(.L_x_129) ;  /* 0xffffffec00ac7947 */ /* 0x000fea000383ffff */
.L_x_107:
[----:B-1----:R1:W2:Y:S02]  /*62d0*/  SYNCS.PHASECHK.TRANS64.TRYWAIT P1, [R13+URZ+0x28], R6 ;  /* 0x000028060d0075a7 */ /* 0x0022a4000802017f */
[----:B--2---:R-:W-:Y:S05]  /*62e0*/  @!P1 NANOSLEEP.SYNCS 0x989680 ;  /* 0x009896800000995d */ /* 0x004fea0003900000 */
[----:B------:R-:W2:Y:S02]  /*62f0*/  @!P1 SYNCS.PHASECHK.TRANS64 P1, [R13+URZ+0x28], R6 ;  /* 0x000028060d0095a7 */ /* 0x000ea4000802007f */
[----:B--2---:R-:W-:Y:S05]  /*6300*/  @!P1 BRA `(.L_x_107) ;  /* 0xfffffffc00f09947 */ /* 0x004fea000383ffff */
[----:B------:R-:W-:Y:S05]  /*6310*/  BRA `(.L_x_130) ;  /* 0xffffffec00e07947 */ /* 0x000fea000383ffff */
.L_x_116:
[----:B------:R-:W-:Y:S01]  /*6320*/  BSSY B0, `(.L_x_131) ;  /* 0x0000006000007945 */ /* 0x000fe20003800000 */
[----:B------:R-:W-:-:S07]  /*6330*/  IMAD.MOV.U32 R15, RZ, RZ, -0x1 ;  /* 0xffffffffff0f7424 */ /* 0x000fce00078e00ff */
[----:B-----5:R-:W-:Y:S05]  /*6340*/  WARPSYNC.COLLECTIVE R15, `(.L_x_132) ;  /* 0x000000000f0c7348 */ /* 0x020fea0003c00000 */
[----:B------:R-:W-:Y:S02]  /*6350*/  ELECT P6, UR62, PT ;  /* 0x00000000003e782f */ /* 0x000fe400038c0000 */
[----:B------:R-:W-:Y:S01]  /*6360*/  MOV R14, UR62 ;  /* 0x0000003e000e7c02 */ /* 0x000fe20008000f00 */
[----:B-----5:R-:W-:Y:S10]  /*6370*/  ENDCOLLECTIVE ;  /* 0x000000000000791b */ /* 0x020ff40003800000 */
.L_x_132:
[----:B------:R-:W-:Y:S05]  /*6380*/  BSYNC B0 ;  /* 0x0000000000007941 */ /* 0x000fea0003800000 */
.L_x_131:
[----:B------:R-:W-:Y:S05]  /*6390*/  BRA `(.L_x_133) ;  /* 0xfffffff800787947 */ /* 0x000fea000383ffff */
.L_x_120:
[----:B0-----:R0:W1:Y:S02]  /*63a0*/  SYNCS.PHASECHK.TRANS64.TRYWAIT P0, [R7+URZ], R2 ;  /* 0x00000002070075a7 */ /* 0x001064000800017f */
[----:B-1----:R-:W-:Y:S05]  /*63b0*/  @!P0 NANOSLEEP.SYNCS 0x989680 ;  /* 0x009896800000895d */ /* 0x002fea0003900000 */
[----:B------:R-:W1:Y:S02]  /*63c0*/  @!P0 SYNCS.PHASECHK.TRANS64 P0, [R7+URZ], R2 ;  /* 0x00000002070085a7 */ /* 0x000e64000800007f */
[----:B-1----:R-:W-:Y:S05]  /*63d0*/  @!P0 BRA `(.L_x_120) ;  /* 0xfffffffc00f08947 */ /* 0x002fea000383ffff */
[----:B------:R-:W-:Y:S05]  /*63e0*/  BRA `(.L_x_134) ;  /* 0xfffffff800b87947 */ /* 0x000fea000383ffff */
.L_x_121:
[----:B0-----:R0:W1:Y:S02]  /*63f0*/  SYNCS.PHASECHK.TRANS64.TRYWAIT P0, [R6+URZ], R3 ;  /* 0x00000003060075a7 */ /* 0x001064000800017f */
[----:B-1----:R-:W-:Y:S05]  /*6400*/  @!P0 NANOSLEEP.SYNCS 0x989680 ;  /* 0x009896800000895d */ /* 0x002fea0003900000 */
[----:B------:R-:W1:Y:S02]  /*6410*/  @!P0 SYNCS.PHASECHK.TRANS64 P0, [R6+URZ], R3 ;  /* 0x00000003060085a7 */ /* 0x000e64000800007f */
[----:B-1----:R-:W-:Y:S05]  /*6420*/  @!P0 BRA `(.L_x_121) ;  /* 0xfffffffc00f08947 */ /* 0x002fea000383ffff */
[----:B------:R-:W-:Y:S05]  /*6430*/  BRA `(.L_x_135) ;  /* 0xfffffff800c87947 */ /* 0x000fea000383ffff */
.L_x_122:
[----:B0-----:R0:W1:Y:S02]  /*6440*/  SYNCS.PHASECHK.TRANS64.TRYWAIT P0, [R7+URZ], R4 ;  /* 0x00000004070075a7 */ /* 0x001064000800017f */
[----:B-1----:R-:W-:Y:S05]  /*6450*/  @!P0 NANOSLEEP.SYNCS 0x989680 ;  /* 0x009896800000895d */ /* 0x002fea0003900000 */
[----:B------:R-:W1:Y:S02]  /*6460*/  @!P0 SYNCS.PHASECHK.TRANS64 P0, [R7+URZ], R4 ;  /* 0x00000004070085a7 */ /* 0x000e64000800007f */
[----:B-1----:R-:W-:Y:S05]  /*6470*/  @!P0 BRA `(.L_x_122) ;  /* 0xfffffffc00f08947 */ /* 0x002fea000383ffff */
[----:B------:R-:W-:Y:S05]  /*6480*/  BRA `(.L_x_136) ;  /* 0xfffffff800d87947 */ /* 0x000fea000383ffff */
.L_x_123:
[----:B-1----:R1:W2:Y:S02]  /*6490*/  SYNCS.PHASECHK.TRANS64.TRYWAIT P0, [R6+URZ], R3 ;  /* 0x00000003060075a7 */ /* 0x0022a4000800017f */
[----:B--2---:R-:W-:Y:S05]  /*64a0*/  @!P0 NANOSLEEP.SYNCS 0x989680 ;  /* 0x009896800000895d */ /* 0x004fea0003900000 */
[----:B------:R-:W2:Y:S02]  /*64b0*/  @!P0 SYNCS.PHASECHK.TRANS64 P0, [R6+URZ], R3 ;  /* 0x00000003060085a7 */ /* 0x000ea4000800007f */
[----:B--2---:R-:W-:Y:S05]  /*64c0*/  @!P0 BRA `(.L_x_123) ;  /* 0xfffffffc00f08947 */ /* 0x004fea000383ffff */
[----:B------:R-:W-:Y:S05]  /*64d0*/  BRA `(.L_x_137) ;  /* 0xfffffff800e07947 */ /* 0x000fea000383ffff */
.L_x_138:
[----:B------:R-:W-:-:S00]  /*64e0*/  BRA `(.L_x_138) ;  /* 0xfffffffc00fc7947 */ /* 0x000fc0000383ffff */
[----:B------:R-:W-:-:S00]  /*64f0*/  NOP ;  /* 0x0000000000007918 */ /* 0x000fc00000000000 */
        /* <DEDUP_REMOVED lines=8> */
.L_x_139:


//--------------------- .nv.global.init           --------------------------
	.section	.nv.global.init,"aw",@progbits
.nv.global.init:
	.type		$str$22,@object
	.size		$str$22,($str$23 - $str$22)
$str$22:
        /*0000*/ 	.byte	0x6b, 0x5f, 0x74, 0x69, 0x6c, 0x65, 0x5f, 0x63, 0x6f, 0x75, 0x6e, 0x74, 0x20, 0x3e, 0x3d, 0x20
        /*0010*/ 	.byte	0x31, 0x00
	.type		$str$23,@object
	.size		$str$23,(__unnamed_1 - $str$23)
$str$23:
        /*0012*/ 	.byte	0x2f, 0x74, 0x6d, 0x70, 0x2f, 0x63, 0x75, 0x74, 0x6c, 0x61, 0x73, 0x73, 0x5f, 0x73, 0x77, 0x65
        /*0022*/ 	.byte	0x65, 0x70, 0x5f, 0x73, 0x72, 0x63, 0x2f, 0x69, 0x6e, 0x63, 0x6c, 0x75, 0x64, 0x65, 0x2f, 0x63
        /*0032*/ 	.byte	0x75, 0x74, 0x6c, 0x61, 0x73, 0x73, 0x2f, 0x67, 0x65, 0x6d, 0x6d, 0x2f, 0x63, 0x6f, 0x6c, 0x6c
        /*0042*/ 	.byte	0x65, 0x63, 0x74, 0x69, 0x76, 0x65, 0x2f, 0x73, 0x6d, 0x39, 0x30, 0x5f, 0x6d, 0x6d, 0x61, 0x5f
        /*0052*/ 	.byte	0x74, 0x6d, 0x61, 0x5f, 0x67, 0x6d, 0x6d, 0x61, 0x5f, 0x73, 0x73, 0x5f, 0x77, 0x61, 0x72, 0x70
        /*0062*/ 	.byte	0x73, 0x70, 0x65, 0x63, 0x69, 0x61, 0x6c, 0x69, 0x7a, 0x65, 0x64, 0x2e, 0x68, 0x70, 0x70, 0x00
	.type		__unnamed_1,@object
	.size		__unnamed_1,(.L_0 - __unnamed_1)
__unnamed_1:
        /*0072*/ 	.byte	0x76, 0x6f, 0x69, 0x64, 0x20, 0x63, 0x75, 0x74, 0x6c, 0x61, 0x73, 0x73, 0x3a, 0x3a, 0x67, 0x65
        /* <DEDUP_REMOVED lines=180> */
        /*0bc2*/ 	.byte	0x64, 0x65, 0x6e, 0x74, 0x69, 0x74, 0x79, 0x5d, 0x00
.L_0:


//--------------------- .nv.shared._ZN7cutlass13device_kernelINS_4gemm6kernel13GemmUniversalIN4cute5tupleIJiiiiEEENS1_10collective13CollectiveMmaINS1_34MainloopSm90TmaGmmaWarpSpecializedILi5ENS5_IJNS4_1CILi2EEENSA_ILi1EEESC_EEENS1_32KernelTmaWarpSpecializedPingpongEEENS5_IJNSA_ILi64EEESG_NSA_ILi128EEEEEENS_10bfloat16_tENS5_IJlSC_lEEESJ_SK_NS4_8TiledMMAINS4_8MMA_AtomIJNS4_4SM904GMMA27MMA_64x64x16_F32BF16BF16_SSILNSO_5MajorE0ELSQ_0ELNSO_7ScaleInE1ELSR_1EEEEEENS4_6LayoutINS5_IJSC_SC_SC_EEENS5_IJNSA_ILi0EEESW_SW_EEEEENS5_IJNS4_10UnderscoreESZ_SZ_EEEEENS4_13SM90_TMA_LOADENS4_14ComposedLayoutINS4_7SwizzleILi3ELi4ELi3EEENS4_18smem_ptr_flag_bitsILi16EEENSU_INS5_IJNSA_ILi8EEESG_EEENS5_IJSG_SC_EEEEEEEvNS4_8identityENS4_23SM90_TMA_LOAD_MULTICASTES1C_vS1D_EENS_8epilogue10collective6detail29Sm90TmaWarpSpecializedAdapterINS1H_15DefaultEpilogueISJ_SK_SK_NS1G_6thread17LinearCombinationISJ_Li1EffLNS1L_9ScaleType4KindE0ELNS_15FloatRoundStyleE2ESJ_EENS1_15EpilogueDefaultEEEEEvvEEEEvNT_6ParamsE --------------------------
	.section	.nv.shared._ZN7cutlass13device_kernelINS_4gemm6kernel13GemmUniversalIN4cute5tupleIJiiiiEEENS1_10collective13CollectiveMmaINS1_34MainloopSm90TmaGmmaWarpSpecializedILi5ENS5_IJNS4_1CILi2EEENSA_ILi1EEESC_EEENS1_32KernelTmaWarpSpecializedPingpongEEENS5_IJNSA_ILi64EEESG_NSA_ILi128EEEEEENS_10bfloat16_tENS5_IJlSC_lEEESJ_SK_NS4_8TiledMMAINS4_8MMA_AtomIJNS4_4SM904GMMA27MMA_64x64x16_F32BF16BF16_SSILNSO_5MajorE0ELSQ_0ELNSO_7ScaleInE1ELSR_1EEEEEENS4_6LayoutINS5_IJSC_SC_SC_EEENS5_IJNSA_ILi0EEESW_SW_EEEEENS5_IJNS4_10UnderscoreESZ_SZ_EEEEENS4_13SM90_TMA_LOADENS4_14ComposedLayoutINS4_7SwizzleILi3ELi4ELi3EEENS4_18smem_ptr_flag_bitsILi16EEENSU_INS5_IJNSA_ILi8EEESG_EEENS5_IJSG_SC_EEEEEEEvNS4_8identityENS4_23SM90_TMA_LOAD_MULTICASTES1C_vS1D_EENS_8epilogue10collective6detail29Sm90TmaWarpSpecializedAdapterINS1H_15DefaultEpilogueISJ_SK_SK_NS1G_6thread17LinearCombinationISJ_Li1EffLNS1L_9ScaleType4KindE0ELNS_15FloatRoundStyleE2ESJ_EENS1_15EpilogueDefaultEEEEEvvEEEEvNT_6ParamsE,"aw",@nobits
	.sectionflags	@""
	.align	16
	.zero		1024


//--------------------- .nv.shared.reserved.0     --------------------------
	.section	.nv.shared.reserved.0,"aw",@nobits
	.weak		__nv_reservedSMEM_offset_0_alias
	.size		__nv_reservedSMEM_offset_0_alias, 0, 0
	.other		__nv_reservedSMEM_offset_0_alias,@"STO_CUDA_RESERVED_SHARED STV_DEFAULT"
__nv_reservedSMEM_offset_0_alias:
	.zero		0


//--------------------- .nv.global                --------------------------
	.section	.nv.global,"aw",@nobits
.nv.global:
	.type		_ZN39_INTERNAL_b6bdbcb9_4_k_cu_4060d11e_39824cute1_E,@object
	.size		_ZN39_INTERNAL_b6bdbcb9_4_k_cu_4060d11e_39824cute1_E,(_ZN39_INTERNAL_b6bdbcb9_4_k_cu_4060d11e_39824cuda3std3__45__cpo6cbeginE - _ZN39_INTERNAL_b6bdbcb9_4_k_cu_4060d11e_39824cute1_E)
_ZN39_INTERNAL_b6bdbcb9_4_k_cu_4060d11e_39824cute1_E:
	.zero		1
	.type		_ZN39_INTERNAL_b6bdbcb9_4_k_cu_4060d11e_39824cuda3std3__45__cpo6cbeginE,@object
	.size		_ZN39_INTERNAL_b6bdbcb9_4_k_cu_4060d11e_39824cuda3std3__45__cpo6cbeginE,(_ZN39_INTERNAL_b6bdbcb9_4_k_cu_4060d11e_39824cuda3std3__48in_placeE - _ZN39_INTERNAL_b6bdbcb9_4_k_cu_4060d11e_39824cuda3std3__45__cpo6cbeginE)
_ZN39_INTERNAL_b6bdbcb9_4_k_cu_4060d11e_39824cuda3std3__45__cpo6cbeginE:
	.zero		1
	.type		_ZN39_INTERNAL_b6bdbcb9_4_k_cu_4060d11e_39824cuda3std3__48in_placeE,@object
	.size		_ZN39_INTERNAL_b6bdbcb9_4_k_cu_4060d11e_39824cuda3std3__48in_placeE,(_ZN39_INTERNAL_b6bdbcb9_4_k_cu_4060d11e_39824cuda3std6ranges3__45__cpo9iter_moveE - _ZN39_INTERNAL_b6bdbcb9_4_k_cu_4060d11e_39824cuda3std3__48in_placeE)
_ZN39_INTERNAL_b6bdbcb9_4_k_cu_4060d11e_39824cuda3std3__48in_placeE:
	.zero		1
	.type		_ZN39_INTERNAL_b6bdbcb9_4_k_cu_4060d11e_39824cuda3std6ranges3__45__cpo9iter_moveE,@object
	.size		_ZN39_INTERNAL_b6bdbcb9_4_k_cu_4060d11e_39824cuda3std6ranges3__45__cpo9iter_moveE,(_ZN39_INTERNAL_b6bdbcb9_4_k_cu_4060d11e_39824cuda3std3__45__cpo5beginE - _ZN39_INTERNAL_b6bdbcb9_4_k_cu_4060d11e_39824cuda3std6ranges3__45__cpo9iter_moveE)
_ZN39_INTERNAL_b6bdbcb9_4_k_cu_4060d11e_39824cuda3std6ranges3__45__cpo9iter_moveE:
	.zero		1
	.type		_ZN39_INTERNAL_b6bdbcb9_4_k_cu_4060d11e_39824cuda3std3__45__cpo5beginE,@object
	.size		_ZN39_INTERNAL_b6bdbcb9_4_k_cu_4060d11e_39824cuda3std3__45__cpo5beginE,(_ZN39_INTERNAL_b6bdbcb9_4_k_cu_4060d11e_39824cuda3std3__441_GLOBAL__N__b6bdbcb9_4_k_cu_4060d11e_39826ignoreE - _ZN39_INTERNAL_b6bdbcb9_4_k_cu_4060d11e_39824cuda3std3__45__cpo5beginE)
_ZN39_INTERNAL_b6bdbcb9_4_k_cu_4060d11e_39824cuda3std3__45__cpo5beginE:
	.zero		1
	.type		_ZN39_INTERNAL_b6bdbcb9_4_k_cu_4060d11e_39824cuda3std3__441_GLOBAL__N__b6bdbcb9_4_k_cu_4060d11e_39826ignoreE,@object
	.size		_ZN39_INTERNAL_b6bdbcb9_4_k_cu_4060d11e_39824cuda3std3__441_GLOBAL__N__b6bdbcb9_4_k_cu_4060d11e_39826ignoreE,(_ZN39_INTERNAL_b6bdbcb9_4_k_cu_4060d11e_39824cute7productE - _ZN39_INTERNAL_b6bdbcb9_4_k_cu_4060d11e_39824cuda3std3__441_GLOBAL__N__b6bdbcb9_4_k_cu_4060d11e_39826ignoreE)
_ZN39_INTERNAL_b6bdbcb9_4_k_cu_4060d11e_39824cuda3std3__441_GLOBAL__N__b6bdbcb9_4_k_cu_4060d11e_39826ignoreE:
	.zero		1
	.type		_ZN39_INTERNAL_b6bdbcb9_4_k_cu_4060d11e_39824cute7productE,@object
	.size		_ZN39_INTERNAL_b6bdbcb9_4_k_cu_4060d11e_39824cute7productE,(_ZN39_INTERNAL_b6bdbcb9_4_k_cu_4060d11e_39824cuda3std3__45__cpo3endE - _ZN39_INTERNAL_b6bdbcb9_4_k_cu_4060d11e_39824cute7productE)
_ZN39_INTERNAL_b6bdbcb9_4_k_cu_4060d11e_39824cute7productE:
	.zero		1
	.type		_ZN39_INTERNAL_b6bdbcb9_4_k_cu_4060d11e_39824cuda3std3__45__cpo3endE,@object
	.size		_ZN39_INTERNAL_b6bdbcb9_4_k_cu_4060d11e_39824cuda3std3__45__cpo3endE,(_ZN39_INTERNAL_b6bdbcb9_4_k_cu_4060d11e_39824cuda3std3__419piecewise_constructE - _ZN39_INTERNAL_b6bdbcb9_4_k_cu_4060d11e_39824cuda3std3__45__cpo3endE)
_ZN39_INTERNAL_b6bdbcb9_4_k_cu_4060d11e_39824cuda3std3__45__cpo3endE:
	.zero		1
	.type		_ZN39_INTERNAL_b6bdbcb9_4_k_cu_4060d11e_39824cuda3std3__419piecewise_constructE,@object
	.size		_ZN39_INTERNAL_b6bdbcb9_4_k_cu_4060d11e_39824cuda3std3__419piecewise_constructE,(_ZN39_INTERNAL_b6bdbcb9_4_k_cu_4060d11e_39824cuda3std3__45__cpo4cendE - _ZN39_INTERNAL_b6bdbcb9_4_k_cu_4060d11e_39824cuda3std3__419piecewise_constructE)
_ZN39_INTERNAL_b6bdbcb9_4_k_cu_4060d11e_39824cuda3std3__419piecewise_constructE:
	.zero		1
	.type		_ZN39_INTERNAL_b6bdbcb9_4_k_cu_4060d11e_39824cuda3std3__45__cpo4cendE,@object
	.size		_ZN39_INTERNAL_b6bdbcb9_4_k_cu_4060d11e_39824cuda3std3__45__cpo4cendE,(_ZN39_INTERNAL_b6bdbcb9_4_k_cu_4060d11e_39824cuda3std6ranges3__45__cpo4swapE - _ZN39_INTERNAL_b6bdbcb9_4_k_cu_4060d11e_39824cuda3std3__45__cpo4cendE)
_ZN39_INTERNAL_b6bdbcb9_4_k_cu_4060d11e_39824cuda3std3__45__cpo4cendE:
	.zero		1
	.type		_ZN39_INTERNAL_b6bdbcb9_4_k_cu_4060d11e_39824cuda3std6ranges3__45__cpo4swapE,@object
	.size		_ZN39_INTERNAL_b6bdbcb9_4_k_cu_4060d11e_39824cuda3std6ranges3__45__cpo4swapE,(.L_8 - _ZN39_INTERNAL_b6bdbcb9_4_k_cu_4060d11e_39824cuda3std6ranges3__45__cpo4swapE)
_ZN39_INTERNAL_b6bdbcb9_4_k_cu_4060d11e_39824cuda3std6ranges3__45__cpo4swapE:
	.zero		1
.L_8:


//--------------------- .nv.constant0._ZN7cutlass13device_kernelINS_4gemm6kernel13GemmUniversalIN4cute5tupleIJiiiiEEENS1_10collective13CollectiveMmaINS1_34MainloopSm90TmaGmmaWarpSpecializedILi5ENS5_IJNS4_1CILi2EEENSA_ILi1EEESC_EEENS1_32KernelTmaWarpSpecializedPingpongEEENS5_IJNSA_ILi64EEESG_NSA_ILi128EEEEEENS_10bfloat16_tENS5_IJlSC_lEEESJ_SK_NS4_8TiledMMAINS4_8MMA_AtomIJNS4_4SM904GMMA27MMA_64x64x16_F32BF16BF16_SSILNSO_5MajorE0ELSQ_0ELNSO_7ScaleInE1ELSR_1EEEEEENS4_6LayoutINS5_IJSC_SC_SC_EEENS5_IJNSA_ILi0EEESW_SW_EEEEENS5_IJNS4_10UnderscoreESZ_SZ_EEEEENS4_13SM90_TMA_LOADENS4_14ComposedLayoutINS4_7SwizzleILi3ELi4ELi3EEENS4_18smem_ptr_flag_bitsILi16EEENSU_INS5_IJNSA_ILi8EEESG_EEENS5_IJSG_SC_EEEEEEEvNS4_8identityENS4_23SM90_TMA_LOAD_MULTICASTES1C_vS1D_EENS_8epilogue10collective6detail29Sm90TmaWarpSpecializedAdapterINS1H_15DefaultEpilogueISJ_SK_SK_NS1G_6thread17LinearCombinationISJ_Li1EffLNS1L_9ScaleType4KindE0ELNS_15FloatRoundStyleE2ESJ_EENS1_15EpilogueDefaultEEEEEvvEEEEvNT_6ParamsE --------------------------
	.section	.nv.constant0._ZN7cutlass13device_kernelINS_4gemm6kernel13GemmUniversalIN4cute5tupleIJiiiiEEENS1_10collective13CollectiveMmaINS1_34MainloopSm90TmaGmmaWarpSpecializedILi5ENS5_IJNS4_1CILi2EEENSA_ILi1EEESC_EEENS1_32KernelTmaWarpSpecializedPingpongEEENS5_IJNSA_ILi64EEESG_NSA_ILi128EEEEEENS_10bfloat16_tENS5_IJlSC_lEEESJ_SK_NS4_8TiledMMAINS4_8MMA_AtomIJNS4_4SM904GMMA27MMA_64x64x16_F32BF16BF16_SSILNSO_5MajorE0ELSQ_0ELNSO_7ScaleInE1ELSR_1EEEEEENS4_6LayoutINS5_IJSC_SC_SC_EEENS5_IJNSA_ILi0EEESW_SW_EEEEENS5_IJNS4_10UnderscoreESZ_SZ_EEEEENS4_13SM90_TMA_LOADENS4_14ComposedLayoutINS4_7SwizzleILi3ELi4ELi3EEENS4_18smem_ptr_flag_bitsILi16EEENSU_INS5_IJNSA_ILi8EEESG_EEENS5_IJSG_SC_EEEEEEEvNS4_8identityENS4_23SM90_TMA_LOAD_MULTICASTES1C_vS1D_EENS_8epilogue10collective6detail29Sm90TmaWarpSpecializedAdapterINS1H_15DefaultEpilogueISJ_SK_SK_NS1G_6thread17LinearCombinationISJ_Li1EffLNS1L_9ScaleType4KindE0ELNS_15FloatRoundStyleE2ESJ_EENS1_15EpilogueDefaultEEEEEvvEEEEvNT_6ParamsE,"a",@progbits
	.sectionflags	@""
	.align	4
.nv.constant0._ZN7cutlass13device_kernelINS_4gemm6kernel13GemmUniversalIN4cute5tupleIJiiiiEEENS1_10collective13CollectiveMmaINS1_34MainloopSm90TmaGmmaWarpSpecializedILi5ENS5_IJNS4_1CILi2EEENSA_ILi1EEESC_EEENS1_32KernelTmaWarpSpecializedPingpongEEENS5_IJNSA_ILi64EEESG_NSA_ILi128EEEEEENS_10bfloat16_tENS5_IJlSC_lEEESJ_SK_NS4_8TiledMMAINS4_8MMA_AtomIJNS4_4SM904GMMA27MMA_64x64x16_F32BF16BF16_SSILNSO_5MajorE0ELSQ_0ELNSO_7ScaleInE1ELSR_1EEEEEENS4_6LayoutINS5_IJSC_SC_SC_EEENS5_IJNSA_ILi0EEESW_SW_EEEEENS5_IJNS4_10UnderscoreESZ_SZ_EEEEENS4_13SM90_TMA_LOADENS4_14ComposedLayoutINS4_7SwizzleILi3ELi4ELi3EEENS4_18smem_ptr_flag_bitsILi16EEENSU_INS5_IJNSA_ILi8EEESG_EEENS5_IJSG_SC_EEEEEEEvNS4_8identityENS4_23SM90_TMA_LOAD_MULTICASTES1C_vS1D_EENS_8epilogue10collective6detail29Sm90TmaWarpSpecializedAdapterINS1H_15DefaultEpilogueISJ_SK_SK_NS1G_6thread17LinearCombinationISJ_Li1EffLNS1L_9ScaleType4KindE0ELNS_15FloatRoundStyleE2ESJ_EENS1_15EpilogueDefaultEEEEEvvEEEEvNT_6ParamsE:
	.zero		1664


//--------------------- SYMBOLS --------------------------

	.type		.nv.reservedSmem.offset0,@object
	.size		.nv.reservedSmem.offset0,0x4
	.type		__assertfail,@function
